	.target	sm_100a

	.elftype	@"ET_EXEC"


//--------------------- .note.nv.tkinfo           --------------------------
	.section	.note.nv.tkinfo,"",@"SHT_NOTE"
	.sectionflags	@"SHF_NOTE_NV_TKINFO"
	.tkinfo
        /*0018*/ 	.word	0x00000002
        /*0030*/ 	.string	""
        /*0030*/ 	.string	"ptxas"
        /*0030*/ 	.string	"Cuda compilation tools, release 13.0, V13.0.88"
        /*0030*/ 	.string	"Build cuda_13.0.r13.0/compiler.36424714_0"
        /*0030*/ 	.string	"-arch sm_100a -m 64 "



//--------------------- .note.nv.cuinfo           --------------------------
	.section	.note.nv.cuinfo,"",@"SHT_NOTE"
	.sectionflags	@"SHF_NOTE_NV_CUINFO"
        /*0018*/ 	.short	0x0002
        /*001a*/ 	.short	0x0064
        /*001c*/ 	.short	0x0082
	.zero		2


//--------------------- .nv.info                  --------------------------
	.section	.nv.info,"",@"SHT_CUDA_INFO"
	.align	4


	//----- nvinfo : EIATTR_REGCOUNT
	.align		4
        /*0000*/ 	.byte	0x04, 0x2f
        /*0002*/ 	.short	(.L_19 - .L_18)
	.align		4
.L_18:
        /*0004*/ 	.word	index@(_ZN7cutlass13device_kernelINS_4gemm6kernel13GemmUniversalIN4cute5tupleIJiiiiEEENS1_10collective13CollectiveMmaINS1_35MainloopSm100TmaUmmaWarpSpecializedILi24ELi2ELi4ENS5_IJNS4_1CILi1EEESB_SB_EEEEENS5_IJNSA_ILi128EEESE_NSA_ILi32EEEEEEaNS5_IJlSB_lEEEaSH_NS4_8TiledMMAINS4_8MMA_AtomIJNS4_15SM100_MMA_S8_SSIaaiLi128ELi128ELNS4_4UMMA5MajorE0ELSM_0ELNSL_8SaturateE0EEEEEENS4_6LayoutISC_NS5_IJNSA_ILi0EEESR_SR_EEEEENS5_IJNS4_10UnderscoreESU_SU_EEEEENS4_13SM90_TMA_LOADENS4_14ComposedLayoutINS4_7SwizzleILi1ELi4ELi3EEENS4_18smem_ptr_flag_bitsILi8EEENSQ_INS5_IJNSA_ILi8EEESF_EEENS5_IJSF_SB_EEEEEEEvNS4_8identityESX_S17_vS18_EENS_8epilogue10collective18CollectiveEpilogueINS1A_23Sm100TmaWarpSpecializedILi2ELi2ELi64ELb0ELb0EEEJSG_NS5_IJNSQ_ISE_SB_EENSQ_INSA_ILi64EEESB_EEEEEaSH_aSH_NS1A_6fusion15FusionCallbacksIS1E_NS1J_17LinearCombinationIaiaiLNS_15FloatRoundStyleE2EEESG_S1I_JEEENS4_5SM1004TMEM4LOAD26SM100_TMEM_LOAD_32dp32b64xESX_NSY_INSZ_ILi2ELi4ELi3EEES12_NSQ_INS5_IJS13_S1G_EEENS5_IJS1G_SB_EEEEEEENS4_39AutoVectorizingCopyWithAssumedAlignmentILi128EEENS4_14SM90_TMA_STOREES1X_S1Z_S1Z_EEEvvEEEEvNT_6ParamsE)
        /*0008*/ 	.word	0x000000af


	//----- nvinfo : EIATTR_FRAME_SIZE
	.align		4
.L_19:
        /*000c*/ 	.byte	0x04, 0x11
        /*000e*/ 	.short	(.L_21 - .L_20)
	.align		4
.L_20:
        /*0010*/ 	.word	index@($__internal_2_$__cuda_sm10x_tcgen05_guardrail_trap_unallocated_columns_being_dealloced)
        /*0014*/ 	.word	0x00000000


	//----- nvinfo : EIATTR_FRAME_SIZE
	.align		4
.L_21:
        /*0018*/ 	.byte	0x04, 0x11
        /*001a*/ 	.short	(.L_23 - .L_22)
	.align		4
.L_22:
        /*001c*/ 	.word	index@($__internal_1_$__cuda_sm10x_tcgen05_guardrail_trap_phase_invalid_during_alloc)
        /*0020*/ 	.word	0x00000000


	//----- nvinfo : EIATTR_FRAME_SIZE
	.align		4
.L_23:
        /*0024*/ 	.byte	0x04, 0x11
        /*0026*/ 	.short	(.L_25 - .L_24)
	.align		4
.L_24:
        /*0028*/ 	.word	index@($__internal_0_$__cuda_sm10x_tcgen05_guardrail_trap_col_being_dealloced_not_returned_by_alloc)
        /*002c*/ 	.word	0x00000000


	//----- nvinfo : EIATTR_FRAME_SIZE
	.align		4
.L_25:
        /*0030*/ 	.byte	0x04, 0x11
        /*0032*/ 	.short	(.L_27 - .L_26)
	.align		4
.L_26:
        /*0034*/ 	.word	index@(_ZN7cutlass13device_kernelINS_4gemm6kernel13GemmUniversalIN4cute5tupleIJiiiiEEENS1_10collective13CollectiveMmaINS1_35MainloopSm100TmaUmmaWarpSpecializedILi24ELi2ELi4ENS5_IJNS4_1CILi1EEESB_SB_EEEEENS5_IJNSA_ILi128EEESE_NSA_ILi32EEEEEEaNS5_IJlSB_lEEEaSH_NS4_8TiledMMAINS4_8MMA_AtomIJNS4_15SM100_MMA_S8_SSIaaiLi128ELi128ELNS4_4UMMA5MajorE0ELSM_0ELNSL_8SaturateE0EEEEEENS4_6LayoutISC_NS5_IJNSA_ILi0EEESR_SR_EEEEENS5_IJNS4_10UnderscoreESU_SU_EEEEENS4_13SM90_TMA_LOADENS4_14ComposedLayoutINS4_7SwizzleILi1ELi4ELi3EEENS4_18smem_ptr_flag_bitsILi8EEENSQ_INS5_IJNSA_ILi8EEESF_EEENS5_IJSF_SB_EEEEEEEvNS4_8identityESX_S17_vS18_EENS_8epilogue10collective18CollectiveEpilogueINS1A_23Sm100TmaWarpSpecializedILi2ELi2ELi64ELb0ELb0EEEJSG_NS5_IJNSQ_ISE_SB_EENSQ_INSA_ILi64EEESB_EEEEEaSH_aSH_NS1A_6fusion15FusionCallbacksIS1E_NS1J_17LinearCombinationIaiaiLNS_15FloatRoundStyleE2EEESG_S1I_JEEENS4_5SM1004TMEM4LOAD26SM100_TMEM_LOAD_32dp32b64xESX_NSY_INSZ_ILi2ELi4ELi3EEES12_NSQ_INS5_IJS13_S1G_EEENS5_IJS1G_SB_EEEEEEENS4_39AutoVectorizingCopyWithAssumedAlignmentILi128EEENS4_14SM90_TMA_STOREES1X_S1Z_S1Z_EEEvvEEEEvNT_6ParamsE)
        /*0038*/ 	.word	0x00000000


	//----- nvinfo : EIATTR_MIN_STACK_SIZE
	.align		4
.L_27:
        /*003c*/ 	.byte	0x04, 0x12
        /*003e*/ 	.short	(.L_29 - .L_28)
	.align		4
.L_28:
        /*0040*/ 	.word	index@(_ZN7cutlass13device_kernelINS_4gemm6kernel13GemmUniversalIN4cute5tupleIJiiiiEEENS1_10collective13CollectiveMmaINS1_35MainloopSm100TmaUmmaWarpSpecializedILi24ELi2ELi4ENS5_IJNS4_1CILi1EEESB_SB_EEEEENS5_IJNSA_ILi128EEESE_NSA_ILi32EEEEEEaNS5_IJlSB_lEEEaSH_NS4_8TiledMMAINS4_8MMA_AtomIJNS4_15SM100_MMA_S8_SSIaaiLi128ELi128ELNS4_4UMMA5MajorE0ELSM_0ELNSL_8SaturateE0EEEEEENS4_6LayoutISC_NS5_IJNSA_ILi0EEESR_SR_EEEEENS5_IJNS4_10UnderscoreESU_SU_EEEEENS4_13SM90_TMA_LOADENS4_14ComposedLayoutINS4_7SwizzleILi1ELi4ELi3EEENS4_18smem_ptr_flag_bitsILi8EEENSQ_INS5_IJNSA_ILi8EEESF_EEENS5_IJSF_SB_EEEEEEEvNS4_8identityESX_S17_vS18_EENS_8epilogue10collective18CollectiveEpilogueINS1A_23Sm100TmaWarpSpecializedILi2ELi2ELi64ELb0ELb0EEEJSG_NS5_IJNSQ_ISE_SB_EENSQ_INSA_ILi64EEESB_EEEEEaSH_aSH_NS1A_6fusion15FusionCallbacksIS1E_NS1J_17LinearCombinationIaiaiLNS_15FloatRoundStyleE2EEESG_S1I_JEEENS4_5SM1004TMEM4LOAD26SM100_TMEM_LOAD_32dp32b64xESX_NSY_INSZ_ILi2ELi4ELi3EEES12_NSQ_INS5_IJS13_S1G_EEENS5_IJS1G_SB_EEEEEEENS4_39AutoVectorizingCopyWithAssumedAlignmentILi128EEENS4_14SM90_TMA_STOREES1X_S1Z_S1Z_EEEvvEEEEvNT_6ParamsE)
        /*0044*/ 	.word	0x00000000
.L_29:


//--------------------- .nv.compat                --------------------------
	.section	.nv.compat,"",@"SHT_CUDA_COMPAT_INFO"
	.align	4
        /*0000*/ 	.byte	0x02, 0x09, 0x01, 0x00, 0x02, 0x02, 0x03, 0x00, 0x02, 0x05, 0x06, 0x00, 0x03, 0x07, 0x01, 0x01
        /*0010*/ 	.byte	0x02, 0x03, 0x01, 0x00, 0x02, 0x06, 0x01, 0x00, 0x04, 0x0b, 0x08, 0x00, 0x01, 0x00, 0x00, 0x00
        /*0020*/ 	.byte	0x00, 0x00, 0x00, 0x00


//--------------------- .nv.info._ZN7cutlass13device_kernelINS_4gemm6kernel13GemmUniversalIN4cute5tupleIJiiiiEEENS1_10collective13CollectiveMmaINS1_35MainloopSm100TmaUmmaWarpSpecializedILi24ELi2ELi4ENS5_IJNS4_1CILi1EEESB_SB_EEEEENS5_IJNSA_ILi128EEESE_NSA_ILi32EEEEEEaNS5_IJlSB_lEEEaSH_NS4_8TiledMMAINS4_8MMA_AtomIJNS4_15SM100_MMA_S8_SSIaaiLi128ELi128ELNS4_4UMMA5MajorE0ELSM_0ELNSL_8SaturateE0EEEEEENS4_6LayoutISC_NS5_IJNSA_ILi0EEESR_SR_EEEEENS5_IJNS4_10UnderscoreESU_SU_EEEEENS4_13SM90_TMA_LOADENS4_14ComposedLayoutINS4_7SwizzleILi1ELi4ELi3EEENS4_18smem_ptr_flag_bitsILi8EEENSQ_INS5_IJNSA_ILi8EEESF_EEENS5_IJSF_SB_EEEEEEEvNS4_8identityESX_S17_vS18_EENS_8epilogue10collective18CollectiveEpilogueINS1A_23Sm100TmaWarpSpecializedILi2ELi2ELi64ELb0ELb0EEEJSG_NS5_IJNSQ_ISE_SB_EENSQ_INSA_ILi64EEESB_EEEEEaSH_aSH_NS1A_6fusion15FusionCallbacksIS1E_NS1J_17LinearCombinationIaiaiLNS_15FloatRoundStyleE2EEESG_S1I_JEEENS4_5SM1004TMEM4LOAD26SM100_TMEM_LOAD_32dp32b64xESX_NSY_INSZ_ILi2ELi4ELi3EEES12_NSQ_INS5_IJS13_S1G_EEENS5_IJS1G_SB_EEEEEEENS4_39AutoVectorizingCopyWithAssumedAlignmentILi128EEENS4_14SM90_TMA_STOREES1X_S1Z_S1Z_EEEvvEEEEvNT_6ParamsE --------------------------
	.section	.nv.info._ZN7cutlass13device_kernelINS_4gemm6kernel13GemmUniversalIN4cute5tupleIJiiiiEEENS1_10collective13CollectiveMmaINS1_35MainloopSm100TmaUmmaWarpSpecializedILi24ELi2ELi4ENS5_IJNS4_1CILi1EEESB_SB_EEEEENS5_IJNSA_ILi128EEESE_NSA_ILi32EEEEEEaNS5_IJlSB_lEEEaSH_NS4_8TiledMMAINS4_8MMA_AtomIJNS4_15SM100_MMA_S8_SSIaaiLi128ELi128ELNS4_4UMMA5MajorE0ELSM_0ELNSL_8SaturateE0EEEEEENS4_6LayoutISC_NS5_IJNSA_ILi0EEESR_SR_EEEEENS5_IJNS4_10UnderscoreESU_SU_EEEEENS4_13SM90_TMA_LOADENS4_14ComposedLayoutINS4_7SwizzleILi1ELi4ELi3EEENS4_18smem_ptr_flag_bitsILi8EEENSQ_INS5_IJNSA_ILi8EEESF_EEENS5_IJSF_SB_EEEEEEEvNS4_8identityESX_S17_vS18_EENS_8epilogue10collective18CollectiveEpilogueINS1A_23Sm100TmaWarpSpecializedILi2ELi2ELi64ELb0ELb0EEEJSG_NS5_IJNSQ_ISE_SB_EENSQ_INSA_ILi64EEESB_EEEEEaSH_aSH_NS1A_6fusion15FusionCallbacksIS1E_NS1J_17LinearCombinationIaiaiLNS_15FloatRoundStyleE2EEESG_S1I_JEEENS4_5SM1004TMEM4LOAD26SM100_TMEM_LOAD_32dp32b64xESX_NSY_INSZ_ILi2ELi4ELi3EEES12_NSQ_INS5_IJS13_S1G_EEENS5_IJS1G_SB_EEEEEEENS4_39AutoVectorizingCopyWithAssumedAlignmentILi128EEENS4_14SM90_TMA_STOREES1X_S1Z_S1Z_EEEvvEEEEvNT_6ParamsE,"",@"SHT_CUDA_INFO"
	.sectionflags	@""
	.align	4


	//----- nvinfo : EIATTR_CUDA_API_VERSION
	.align		4
        /*0000*/ 	.byte	0x04, 0x37
        /*0002*/ 	.short	(.L_31 - .L_30)
.L_30:
        /*0004*/ 	.word	0x00000082


	//----- nvinfo : EIATTR_KPARAM_INFO
	.align		4
.L_31:
        /*0008*/ 	.byte	0x04, 0x17
        /*000a*/ 	.short	(.L_33 - .L_32)
.L_32:
        /*000c*/ 	.word	0x00000000
        /*0010*/ 	.short	0x0000
        /*0012*/ 	.short	0x0000
        /*0014*/ 	.byte	0x00, 0xf0, 0x01, 0x20


	//----- nvinfo : EIATTR_AT_ENTRY_FRAGMENTS
	.align		4
.L_33:
        /*0018*/ 	.byte	0x04, 0x4f
        /*001a*/ 	.short	(.L_35 - .L_34)


	//   ....[0]....
.L_34:
        /*001c*/ 	.word	0x00000006


	//----- nvinfo : EIATTR_RESERVED_SMEM_USED
	.align		4
.L_35:
        /*0020*/ 	.byte	0x01, 0x41
	.zero		2


	//----- nvinfo : EIATTR_SPARSE_MMA_MASK
	.align		4
        /*0024*/ 	.byte	0x03, 0x50
        /*0026*/ 	.short	0x0000


	//----- nvinfo : EIATTR_TCGEN05_1CTA_USED
	.align		4
        /*0028*/ 	.byte	0x01, 0x51
	.zero		2


	//----- nvinfo : EIATTR_MAXREG_COUNT
	.align		4
        /*002c*/ 	.byte	0x03, 0x1b
        /*002e*/ 	.short	0x00ff


	//----- nvinfo : EIATTR_NUM_BARRIERS
	.align		4
        /*0030*/ 	.byte	0x02, 0x4c
        /*0032*/ 	.byte	0x07
	.zero		1


	//----- nvinfo : EIATTR_EXTERNS
	.align		4
        /*0034*/ 	.byte	0x04, 0x0f
        /*0036*/ 	.short	(.L_37 - .L_36)


	//   ....[0]....
	.align		4
.L_36:
        /*0038*/ 	.word	index@(__assertfail)


	//----- nvinfo : EIATTR_MERCURY_ISA_VERSION
	.align		4
.L_37:
        /*003c*/ 	.byte	0x03, 0x5f
        /*003e*/ 	.short	0x0101


	//----- nvinfo : EIATTR_INT_WARP_WIDE_INSTR_OFFSETS
	.align		4
        /*0040*/ 	.byte	0x04, 0x31
        /*0042*/ 	.short	(.L_39 - .L_38)


	//   ....[0]....
.L_38:
        /*0044*/ 	.word	0x00002040


	//   ....[1]....
        /*0048*/ 	.word	0x00004480


	//   ....[2]....
        /*004c*/ 	.word	0x000044a0


	//   ....[3]....
        /*0050*/ 	.word	0x000044d0


	//   ....[4]....
        /*0054*/ 	.word	0x00004e00


	//   ....[5]....
        /*0058*/ 	.word	0x00004e70


	//   ....[6]....
        /*005c*/ 	.word	0x00005050


	//   ....[7]....
        /*0060*/ 	.word	0x000051b0


	//----- nvinfo : EIATTR_COOP_GROUP_MASK_REGIDS
	.align		4
.L_39:
        /*0064*/ 	.byte	0x04, 0x29
        /*0066*/ 	.short	(.L_41 - .L_40)


	//   ....[0]....
.L_40:
        /*0068*/ 	.word	0xffffffff


	//   ....[1]....
        /*006c*/ 	.word	0xffffffff


	//   ....[2]....
        /*0070*/ 	.word	0xffffffff


	//   ....[3]....
        /*0074*/ 	.word	0xffffffff


	//   ....[4]....
        /*0078*/ 	.word	0xffffffff


	//   ....[5]....
        /*007c*/ 	.word	0xffffffff


	//   ....[6]....
        /*0080*/ 	.word	0xffffffff


	//   ....[7]....
        /*0084*/ 	.word	0xffffffff


	//   ....[8]....
        /*0088*/ 	.word	0xffffffff


	//   ....[9]....
        /*008c*/ 	.word	0xffffffff


	//   ....[10]....
        /*0090*/ 	.word	0xffffffff


	//   ....[11]....
        /*0094*/ 	.word	0xffffffff


	//   ....[12]....
        /*0098*/ 	.word	0xffffffff


	//----- nvinfo : EIATTR_COOP_GROUP_INSTR_OFFSETS
	.align		4
.L_41:
        /*009c*/ 	.byte	0x04, 0x28
        /*009e*/ 	.short	(.L_43 - .L_42)


	//   ....[0]....
.L_42:
        /*00a0*/ 	.word	0x00000090


	//   ....[1]....
        /*00a4*/ 	.word	0x000004d0


	//   ....[2]....
        /*00a8*/ 	.word	0x000008f0


	//   ....[3]....
        /*00ac*/ 	.word	0x00000a50


	//   ....[4]....
        /*00b0*/ 	.word	0x00000b50


	//   ....[5]....
        /*00b4*/ 	.word	0x00000cc0


	//   ....[6]....
        /*00b8*/ 	.word	0x00000e60


	//   ....[7]....
        /*00bc*/ 	.word	0x00001f20


	//   ....[8]....
        /*00c0*/ 	.word	0x00003840


	//   ....[9]....
        /*00c4*/ 	.word	0x00003a50


	//   ....[10]....
        /*00c8*/ 	.word	0x00003a80


	//   ....[11]....
        /*00cc*/ 	.word	0x00004360


	//   ....[12]....
        /*00d0*/ 	.word	0x00004590


	//----- nvinfo : EIATTR_VRC_CTA_INIT_COUNT
	.align		4
.L_43:
        /*00d4*/ 	.byte	0x02, 0x4a
        /*00d6*/ 	.byte	0x80
	.zero		1


	//----- nvinfo : EIATTR_SYSCALL_OFFSETS
	.align		4
        /*00d8*/ 	.byte	0x04, 0x46
        /*00da*/ 	.short	(.L_45 - .L_44)


	//   ....[0]....
.L_44:
        /*00dc*/ 	.word	0x00005bf0


	//   ....[1]....
        /*00e0*/ 	.word	0x00005d30


	//   ....[2]....
        /*00e4*/ 	.word	0x00006590


	//   ....[3]....
        /*00e8*/ 	.word	0x00007b90


	//----- nvinfo : EIATTR_MBARRIER_INSTR_OFFSETS
	.align		4
.L_45:
        /*00ec*/ 	.byte	0x04, 0x39
        /*00ee*/ 	.short	(.L_47 - .L_46)


	//   ....[0]....
.L_46:
        /*00f0*/ 	.word	0x000005d0
        /*00f4*/ 	.word	0x000000ff
        /*00f8*/ 	.word	0x00000000
        /*00fc*/ 	.short	0x0100
        /*00fe*/ 	.byte	0x05
	.zero		1


	//   ....[1]....
        /*0100*/ 	.word	0x000005e0
        /*0104*/ 	.word	0x000000ff
        /*0108*/ 	.word	0x000000c0
        /*010c*/ 	.short	0x0100
        /*010e*/ 	.byte	0x05
	.zero		1


	//   ....[2]....
        /*0110*/ 	.word	0x000005f0
        /*0114*/ 	.word	0x000000ff
        /*0118*/ 	.word	0x00000008
        /*011c*/ 	.short	0x0100
        /*011e*/ 	.byte	0x05
	.zero		1


	//   ....[3]....
        /*0120*/ 	.word	0x00000600
        /*0124*/ 	.word	0x000000ff
        /*0128*/ 	.word	0x000000c8
        /*012c*/ 	.short	0x0100
        /*012e*/ 	.byte	0x05
	.zero		1


	//   ....[4]....
        /*0130*/ 	.word	0x00000610
        /*0134*/ 	.word	0x000000ff
        /*0138*/ 	.word	0x00000010
        /*013c*/ 	.short	0x0100
        /*013e*/ 	.byte	0x05
	.zero		1


	//   ....[5]....
        /*0140*/ 	.word	0x00000620
        /*0144*/ 	.word	0x000000ff
        /*0148*/ 	.word	0x000000d0
        /*014c*/ 	.short	0x0100
        /*014e*/ 	.byte	0x05
	.zero		1


	//   ....[6]....
        /*0150*/ 	.word	0x00000630
        /*0154*/ 	.word	0x000000ff
        /*0158*/ 	.word	0x00000018
        /*015c*/ 	.short	0x0100
        /*015e*/ 	.byte	0x05
	.zero		1


	//   ....[7]....
        /*0160*/ 	.word	0x00000640
        /*0164*/ 	.word	0x000000ff
        /*0168*/ 	.word	0x000000d8
        /*016c*/ 	.short	0x0100
        /*016e*/ 	.byte	0x05
	.zero		1


	//   ....[8]....
        /*0170*/ 	.word	0x00000650
        /*0174*/ 	.word	0x000000ff
        /*0178*/ 	.word	0x00000020
        /*017c*/ 	.short	0x0100
        /*017e*/ 	.byte	0x05
	.zero		1


	//   ....[9]....
        /*0180*/ 	.word	0x00000660
        /*0184*/ 	.word	0x000000ff
        /*0188*/ 	.word	0x000000e0
        /*018c*/ 	.short	0x0100
        /*018e*/ 	.byte	0x05
	.zero		1


	//   ....[10]....
        /*0190*/ 	.word	0x00000670
        /*0194*/ 	.word	0x000000ff
        /*0198*/ 	.word	0x00000028
        /*019c*/ 	.short	0x0100
        /*019e*/ 	.byte	0x05
	.zero		1


	//   ....[11]....
        /*01a0*/ 	.word	0x00000680
        /*01a4*/ 	.word	0x000000ff
        /*01a8*/ 	.word	0x000000e8
        /*01ac*/ 	.short	0x0100
        /*01ae*/ 	.byte	0x05
	.zero		1


	//   ....[12]....
        /*01b0*/ 	.word	0x00000690
        /*01b4*/ 	.word	0x000000ff
        /*01b8*/ 	.word	0x00000030
        /*01bc*/ 	.short	0x0100
        /*01be*/ 	.byte	0x05
	.zero		1


	//   ....[13]....
        /*01c0*/ 	.word	0x000006a0
        /*01c4*/ 	.word	0x000000ff
        /*01c8*/ 	.word	0x000000f0
        /*01cc*/ 	.short	0x0100
        /*01ce*/ 	.byte	0x05
	.zero		1


	//   ....[14]....
        /*01d0*/ 	.word	0x000006b0
        /*01d4*/ 	.word	0x000000ff
        /*01d8*/ 	.word	0x00000038
        /*01dc*/ 	.short	0x0100
        /*01de*/ 	.byte	0x05
	.zero		1


	//   ....[15]....
        /*01e0*/ 	.word	0x000006c0
        /*01e4*/ 	.word	0x000000ff
        /*01e8*/ 	.word	0x000000f8
        /*01ec*/ 	.short	0x0100
        /*01ee*/ 	.byte	0x05
	.zero		1


	//   ....[16]....
        /*01f0*/ 	.word	0x000006d0
        /*01f4*/ 	.word	0x000000ff
        /*01f8*/ 	.word	0x00000040
        /*01fc*/ 	.short	0x0100
        /*01fe*/ 	.byte	0x05
	.zero		1


	//   ....[17]....
        /*0200*/ 	.word	0x000006e0
        /*0204*/ 	.word	0x000000ff
        /*0208*/ 	.word	0x00000100
        /*020c*/ 	.short	0x0100
        /*020e*/ 	.byte	0x05
	.zero		1


	//   ....[18]....
        /*0210*/ 	.word	0x000006f0
        /*0214*/ 	.word	0x000000ff
        /*0218*/ 	.word	0x00000048
        /*021c*/ 	.short	0x0100
        /*021e*/ 	.byte	0x05
	.zero		1


	//   ....[19]....
        /*0220*/ 	.word	0x00000700
        /*0224*/ 	.word	0x000000ff
        /*0228*/ 	.word	0x00000108
        /*022c*/ 	.short	0x0100
        /*022e*/ 	.byte	0x05
	.zero		1


	//   ....[20]....
        /*0230*/ 	.word	0x00000710
        /*0234*/ 	.word	0x000000ff
        /*0238*/ 	.word	0x00000050
        /*023c*/ 	.short	0x0100
        /*023e*/ 	.byte	0x05
	.zero		1


	//   ....[21]....
        /*0240*/ 	.word	0x00000720
        /*0244*/ 	.word	0x000000ff
        /*0248*/ 	.word	0x00000110
        /*024c*/ 	.short	0x0100
        /*024e*/ 	.byte	0x05
	.zero		1


	//   ....[22]....
        /*0250*/ 	.word	0x00000730
        /*0254*/ 	.word	0x000000ff
        /*0258*/ 	.word	0x00000058
        /*025c*/ 	.short	0x0100
        /*025e*/ 	.byte	0x05
	.zero		1


	//   ....[23]....
        /*0260*/ 	.word	0x00000740
        /*0264*/ 	.word	0x000000ff
        /*0268*/ 	.word	0x00000118
        /*026c*/ 	.short	0x0100
        /*026e*/ 	.byte	0x05
	.zero		1


	//   ....[24]....
        /*0270*/ 	.word	0x00000750
        /*0274*/ 	.word	0x000000ff
        /*0278*/ 	.word	0x00000060
        /*027c*/ 	.short	0x0100
        /*027e*/ 	.byte	0x05
	.zero		1


	//   ....[25]....
        /*0280*/ 	.word	0x00000760
        /*0284*/ 	.word	0x000000ff
        /*0288*/ 	.word	0x00000120
        /*028c*/ 	.short	0x0100
        /*028e*/ 	.byte	0x05
	.zero		1


	//   ....[26]....
        /*0290*/ 	.word	0x00000770
        /*0294*/ 	.word	0x000000ff
        /*0298*/ 	.word	0x00000068
        /*029c*/ 	.short	0x0100
        /*029e*/ 	.byte	0x05
	.zero		1


	//   ....[27]....
        /*02a0*/ 	.word	0x00000780
        /*02a4*/ 	.word	0x000000ff
        /*02a8*/ 	.word	0x00000128
        /*02ac*/ 	.short	0x0100
        /*02ae*/ 	.byte	0x05
	.zero		1


	//   ....[28]....
        /*02b0*/ 	.word	0x00000790
        /*02b4*/ 	.word	0x000000ff
        /*02b8*/ 	.word	0x00000070
        /*02bc*/ 	.short	0x0100
        /*02be*/ 	.byte	0x05
	.zero		1


	//   ....[29]....
        /*02c0*/ 	.word	0x000007a0
        /*02c4*/ 	.word	0x000000ff
        /*02c8*/ 	.word	0x00000130
        /*02cc*/ 	.short	0x0100
        /*02ce*/ 	.byte	0x05
	.zero		1


	//   ....[30]....
        /*02d0*/ 	.word	0x000007b0
        /*02d4*/ 	.word	0x000000ff
        /*02d8*/ 	.word	0x00000078
        /*02dc*/ 	.short	0x0100
        /*02de*/ 	.byte	0x05
	.zero		1


	//   ....[31]....
        /*02e0*/ 	.word	0x000007c0
        /*02e4*/ 	.word	0x000000ff
        /*02e8*/ 	.word	0x00000138
        /*02ec*/ 	.short	0x0100
        /*02ee*/ 	.byte	0x05
	.zero		1


	//   ....[32]....
        /*02f0*/ 	.word	0x000007d0
        /*02f4*/ 	.word	0x000000ff
        /*02f8*/ 	.word	0x00000080
        /*02fc*/ 	.short	0x0100
        /*02fe*/ 	.byte	0x05
	.zero		1


	//   ....[33]....
        /*0300*/ 	.word	0x000007e0
        /*0304*/ 	.word	0x000000ff
        /*0308*/ 	.word	0x00000140
        /*030c*/ 	.short	0x0100
        /*030e*/ 	.byte	0x05
	.zero		1


	//   ....[34]....
        /*0310*/ 	.word	0x000007f0
        /*0314*/ 	.word	0x000000ff
        /*0318*/ 	.word	0x00000088
        /*031c*/ 	.short	0x0100
        /*031e*/ 	.byte	0x05
	.zero		1


	//   ....[35]....
        /*0320*/ 	.word	0x00000800
        /*0324*/ 	.word	0x000000ff
        /*0328*/ 	.word	0x00000148
        /*032c*/ 	.short	0x0100
        /*032e*/ 	.byte	0x05
	.zero		1


	//   ....[36]....
        /*0330*/ 	.word	0x00000810
        /*0334*/ 	.word	0x000000ff
        /*0338*/ 	.word	0x00000090
        /*033c*/ 	.short	0x0100
        /*033e*/ 	.byte	0x05
	.zero		1


	//   ....[37]....
        /*0340*/ 	.word	0x00000820
        /*0344*/ 	.word	0x000000ff
        /*0348*/ 	.word	0x00000150
        /*034c*/ 	.short	0x0100
        /*034e*/ 	.byte	0x05
	.zero		1


	//   ....[38]....
        /*0350*/ 	.word	0x00000830
        /*0354*/ 	.word	0x000000ff
        /*0358*/ 	.word	0x00000098
        /*035c*/ 	.short	0x0100
        /*035e*/ 	.byte	0x05
	.zero		1


	//   ....[39]....
        /*0360*/ 	.word	0x00000840
        /*0364*/ 	.word	0x000000ff
        /*0368*/ 	.word	0x00000158
        /*036c*/ 	.short	0x0100
        /*036e*/ 	.byte	0x05
	.zero		1


	//   ....[40]....
        /*0370*/ 	.word	0x00000850
        /*0374*/ 	.word	0x000000ff
        /*0378*/ 	.word	0x000000a0
        /*037c*/ 	.short	0x0100
        /*037e*/ 	.byte	0x05
	.zero		1


	//   ....[41]....
        /*0380*/ 	.word	0x00000860
        /*0384*/ 	.word	0x000000ff
        /*0388*/ 	.word	0x00000160
        /*038c*/ 	.short	0x0100
        /*038e*/ 	.byte	0x05
	.zero		1


	//   ....[42]....
        /*0390*/ 	.word	0x00000870
        /*0394*/ 	.word	0x000000ff
        /*0398*/ 	.word	0x000000a8
        /*039c*/ 	.short	0x0100
        /*039e*/ 	.byte	0x05
	.zero		1


	//   ....[43]....
        /*03a0*/ 	.word	0x00000880
        /*03a4*/ 	.word	0x000000ff
        /*03a8*/ 	.word	0x00000168
        /*03ac*/ 	.short	0x0100
        /*03ae*/ 	.byte	0x05
	.zero		1


	//   ....[44]....
        /*03b0*/ 	.word	0x00000890
        /*03b4*/ 	.word	0x000000ff
        /*03b8*/ 	.word	0x000000b0
        /*03bc*/ 	.short	0x0100
        /*03be*/ 	.byte	0x05
	.zero		1


	//   ....[45]....
        /*03c0*/ 	.word	0x000008a0
        /*03c4*/ 	.word	0x000000ff
        /*03c8*/ 	.word	0x00000170
        /*03cc*/ 	.short	0x0100
        /*03ce*/ 	.byte	0x05
	.zero		1


	//   ....[46]....
        /*03d0*/ 	.word	0x000008b0
        /*03d4*/ 	.word	0x000000ff
        /*03d8*/ 	.word	0x000000b8
        /*03dc*/ 	.short	0x0100
        /*03de*/ 	.byte	0x05
	.zero		1


	//   ....[47]....
        /*03e0*/ 	.word	0x000008c0
        /*03e4*/ 	.word	0x000000ff
        /*03e8*/ 	.word	0x00000178
        /*03ec*/ 	.short	0x0100
        /*03ee*/ 	.byte	0x05
	.zero		1


	//   ....[48]....
        /*03f0*/ 	.word	0x00000a00
        /*03f4*/ 	.word	0x000000ff
        /*03f8*/ 	.word	0x00000180
        /*03fc*/ 	.short	0x0100
        /*03fe*/ 	.byte	0x07
	.zero		1


	//   ....[49]....
        /*0400*/ 	.word	0x00000a10
        /*0404*/ 	.word	0x000000ff
        /*0408*/ 	.word	0x00000190
        /*040c*/ 	.short	0x0100
        /*040e*/ 	.byte	0x07
	.zero		1


	//   ....[50]....
        /*0410*/ 	.word	0x00000a20
        /*0414*/ 	.word	0x000000ff
        /*0418*/ 	.word	0x00000188
        /*041c*/ 	.short	0x0100
        /*041e*/ 	.byte	0x07
	.zero		1


	//   ....[51]....
        /*0420*/ 	.word	0x00000a30
        /*0424*/ 	.word	0x000000ff
        /*0428*/ 	.word	0x00000198
        /*042c*/ 	.short	0x0100
        /*042e*/ 	.byte	0x07
	.zero		1


	//   ....[52]....
        /*0430*/ 	.word	0x00000b20
        /*0434*/ 	.word	0x000000ff
        /*0438*/ 	.word	0x000001a0
        /*043c*/ 	.short	0x0100
        /*043e*/ 	.byte	0x05
	.zero		1


	//   ....[53]....
        /*0440*/ 	.word	0x00000b30
        /*0444*/ 	.word	0x000000ff
        /*0448*/ 	.word	0x000001a8
        /*044c*/ 	.short	0x0100
        /*044e*/ 	.byte	0x05
	.zero		1


	//   ....[54]....
        /*0450*/ 	.word	0x00000c70
        /*0454*/ 	.word	0x000000ff
        /*0458*/ 	.word	0x000001b0
        /*045c*/ 	.short	0x0100
        /*045e*/ 	.byte	0x05
	.zero		1


	//   ....[55]....
        /*0460*/ 	.word	0x00000c80
        /*0464*/ 	.word	0x000000ff
        /*0468*/ 	.word	0x000001c0
        /*046c*/ 	.short	0x0100
        /*046e*/ 	.byte	0x05
	.zero		1


	//   ....[56]....
        /*0470*/ 	.word	0x00000c90
        /*0474*/ 	.word	0x000000ff
        /*0478*/ 	.word	0x000001b8
        /*047c*/ 	.short	0x0100
        /*047e*/ 	.byte	0x05
	.zero		1


	//   ....[57]....
        /*0480*/ 	.word	0x00000ca0
        /*0484*/ 	.word	0x000000ff
        /*0488*/ 	.word	0x000001c8
        /*048c*/ 	.short	0x0100
        /*048e*/ 	.byte	0x05
	.zero		1


	//   ....[58]....
        /*0490*/ 	.word	0x00000dd0
        /*0494*/ 	.word	0x000000ff
        /*0498*/ 	.word	0x000001d0
        /*049c*/ 	.short	0x0100
        /*049e*/ 	.byte	0x07
	.zero		1


	//   ....[59]....
        /*04a0*/ 	.word	0x00000de0
        /*04a4*/ 	.word	0x000000ff
        /*04a8*/ 	.word	0x000001f0
        /*04ac*/ 	.short	0x0100
        /*04ae*/ 	.byte	0x07
	.zero		1


	//   ....[60]....
        /*04b0*/ 	.word	0x00000df0
        /*04b4*/ 	.word	0x000000ff
        /*04b8*/ 	.word	0x000001d8
        /*04bc*/ 	.short	0x0100
        /*04be*/ 	.byte	0x07
	.zero		1


	//   ....[61]....
        /*04c0*/ 	.word	0x00000e00
        /*04c4*/ 	.word	0x000000ff
        /*04c8*/ 	.word	0x000001f8
        /*04cc*/ 	.short	0x0100
        /*04ce*/ 	.byte	0x07
	.zero		1


	//   ....[62]....
        /*04d0*/ 	.word	0x00000e10
        /*04d4*/ 	.word	0x000000ff
        /*04d8*/ 	.word	0x000001e0
        /*04dc*/ 	.short	0x0100
        /*04de*/ 	.byte	0x07
	.zero		1


	//   ....[63]....
        /*04e0*/ 	.word	0x00000e20
        /*04e4*/ 	.word	0x000000ff
        /*04e8*/ 	.word	0x00000200
        /*04ec*/ 	.short	0x0100
        /*04ee*/ 	.byte	0x07
	.zero		1


	//   ....[64]....
        /*04f0*/ 	.word	0x00000e30
        /*04f4*/ 	.word	0x000000ff
        /*04f8*/ 	.word	0x000001e8
        /*04fc*/ 	.short	0x0100
        /*04fe*/ 	.byte	0x07
	.zero		1


	//   ....[65]....
        /*0500*/ 	.word	0x00000e40
        /*0504*/ 	.word	0x000000ff
        /*0508*/ 	.word	0x00000208
        /*050c*/ 	.short	0x0100
        /*050e*/ 	.byte	0x07
	.zero		1


	//   ....[66]....
        /*0510*/ 	.word	0x00000f30
        /*0514*/ 	.word	0x000000ff
        /*0518*/ 	.word	0x00000210
        /*051c*/ 	.short	0x0100
        /*051e*/ 	.byte	0x05
	.zero		1


	//   ....[67]....
        /*0520*/ 	.word	0x00000f40
        /*0524*/ 	.word	0x000000ff
        /*0528*/ 	.word	0x00000220
        /*052c*/ 	.short	0x0100
        /*052e*/ 	.byte	0x05
	.zero		1


	//   ....[68]....
        /*0530*/ 	.word	0x00000f50
        /*0534*/ 	.word	0x000000ff
        /*0538*/ 	.word	0x00000218
        /*053c*/ 	.short	0x0100
        /*053e*/ 	.byte	0x05
	.zero		1


	//   ....[69]....
        /*0540*/ 	.word	0x00000f60
        /*0544*/ 	.word	0x000000ff
        /*0548*/ 	.word	0x00000228
        /*054c*/ 	.short	0x0100
        /*054e*/ 	.byte	0x05
	.zero		1


	//   ....[70]....
        /*0550*/ 	.word	0x00001840
        /*0554*/ 	.word	0x00000003
        /*0558*/ 	.word	0x00000220
        /*055c*/ 	.short	0x010a
        /*055e*/ 	.byte	0xff
	.zero		1


	//   ....[71]....
        /*0560*/ 	.word	0x00001870
        /*0564*/ 	.word	0x00000003
        /*0568*/ 	.word	0x00000210
        /*056c*/ 	.short	0x0101
        /*056e*/ 	.byte	0xff
	.zero		1


	//   ....[72]....
        /*0570*/ 	.word	0x00001940
        /*0574*/ 	.word	0x000000ff
        /*0578*/ 	.word	0x000000c0
        /*057c*/ 	.short	0x010a
        /*057e*/ 	.byte	0x08
	.zero		1


	//   ....[73]....
        /*0580*/ 	.word	0x000019e0
        /*0584*/ 	.word	0x000000ff
        /*0588*/ 	.word	0x000000c0
        /*058c*/ 	.short	0x010a
        /*058e*/ 	.byte	0x21
	.zero		1


	//   ....[74]....
        /*0590*/ 	.word	0x00001b40
        /*0594*/ 	.word	0x000000ff
        /*0598*/ 	.word	0x000000c0
        /*059c*/ 	.short	0x010a
        /*059e*/ 	.byte	0x08
	.zero		1


	//   ....[75]....
        /*05a0*/ 	.word	0x00001c30
        /*05a4*/ 	.word	0x000000ff
        /*05a8*/ 	.word	0x000001a8
        /*05ac*/ 	.short	0x0101
        /*05ae*/ 	.byte	0x04
	.zero		1


	//   ....[76]....
        /*05b0*/ 	.word	0x00001c50
        /*05b4*/ 	.word	0x000000ff
        /*05b8*/ 	.word	0x000000c0
        /*05bc*/ 	.short	0x010a
        /*05be*/ 	.byte	0x08
	.zero		1


	//   ....[77]....
        /*05c0*/ 	.word	0x00001cd0
        /*05c4*/ 	.word	0x000000ff
        /*05c8*/ 	.word	0x000000c0
        /*05cc*/ 	.short	0x010a
        /*05ce*/ 	.byte	0x11
	.zero		1


	//   ....[78]....
        /*05d0*/ 	.word	0x00001e30
        /*05d4*/ 	.word	0x000000ff
        /*05d8*/ 	.word	0x000000c0
        /*05dc*/ 	.short	0x010a
        /*05de*/ 	.byte	0x08
	.zero		1


	//   ....[79]....
        /*05e0*/ 	.word	0x00001f50
        /*05e4*/ 	.word	0x00000002
        /*05e8*/ 	.word	0x000001b0
        /*05ec*/ 	.short	0x010a
        /*05ee*/ 	.byte	0xff
	.zero		1


	//   ....[80]....
        /*05f0*/ 	.word	0x00002010
        /*05f4*/ 	.word	0x00000002
        /*05f8*/ 	.word	0x00000000
        /*05fc*/ 	.short	0x0101
        /*05fe*/ 	.byte	0xff
	.zero		1


	//   ....[81]....
        /*0600*/ 	.word	0x00002570
        /*0604*/ 	.word	0x000000ff
        /*0608*/ 	.word	0x00000000
        /*060c*/ 	.short	0x010a
        /*060e*/ 	.byte	0x05
	.zero		1


	//   ....[82]....
        /*0610*/ 	.word	0x00002600
        /*0614*/ 	.word	0x000000ff
        /*0618*/ 	.word	0x00000000
        /*061c*/ 	.short	0x010a
        /*061e*/ 	.byte	0x05
	.zero		1


	//   ....[83]....
        /*0620*/ 	.word	0x00002690
        /*0624*/ 	.word	0x000000ff
        /*0628*/ 	.word	0x00000000
        /*062c*/ 	.short	0x010a
        /*062e*/ 	.byte	0x05
	.zero		1


	//   ....[84]....
        /*0630*/ 	.word	0x00002720
        /*0634*/ 	.word	0x000000ff
        /*0638*/ 	.word	0x00000000
        /*063c*/ 	.short	0x010a
        /*063e*/ 	.byte	0x05
	.zero		1


	//   ....[85]....
        /*0640*/ 	.word	0x000027b0
        /*0644*/ 	.word	0x000000ff
        /*0648*/ 	.word	0x00000000
        /*064c*/ 	.short	0x010a
        /*064e*/ 	.byte	0x05
	.zero		1


	//   ....[86]....
        /*0650*/ 	.word	0x00002840
        /*0654*/ 	.word	0x000000ff
        /*0658*/ 	.word	0x00000000
        /*065c*/ 	.short	0x010a
        /*065e*/ 	.byte	0x05
	.zero		1


	//   ....[87]....
        /*0660*/ 	.word	0x000028d0
        /*0664*/ 	.word	0x000000ff
        /*0668*/ 	.word	0x00000000
        /*066c*/ 	.short	0x010a
        /*066e*/ 	.byte	0x05
	.zero		1


	//   ....[88]....
        /*0670*/ 	.word	0x00002960
        /*0674*/ 	.word	0x000000ff
        /*0678*/ 	.word	0x00000000
        /*067c*/ 	.short	0x010a
        /*067e*/ 	.byte	0x05
	.zero		1


	//   ....[89]....
        /*0680*/ 	.word	0x000029f0
        /*0684*/ 	.word	0x000000ff
        /*0688*/ 	.word	0x00000000
        /*068c*/ 	.short	0x010a
        /*068e*/ 	.byte	0x05
	.zero		1


	//   ....[90]....
        /*0690*/ 	.word	0x00002a80
        /*0694*/ 	.word	0x000000ff
        /*0698*/ 	.word	0x00000000
        /*069c*/ 	.short	0x010a
        /*069e*/ 	.byte	0x05
	.zero		1


	//   ....[91]....
        /*06a0*/ 	.word	0x00002b10
        /*06a4*/ 	.word	0x000000ff
        /*06a8*/ 	.word	0x00000000
        /*06ac*/ 	.short	0x010a
        /*06ae*/ 	.byte	0x05
	.zero		1


	//   ....[92]....
        /*06b0*/ 	.word	0x00002ba0
        /*06b4*/ 	.word	0x000000ff
        /*06b8*/ 	.word	0x00000000
        /*06bc*/ 	.short	0x010a
        /*06be*/ 	.byte	0x05
	.zero		1


	//   ....[93]....
        /*06c0*/ 	.word	0x00002c30
        /*06c4*/ 	.word	0x000000ff
        /*06c8*/ 	.word	0x00000000
        /*06cc*/ 	.short	0x010a
        /*06ce*/ 	.byte	0x05
	.zero		1


	//   ....[94]....
        /*06d0*/ 	.word	0x00002cc0
        /*06d4*/ 	.word	0x000000ff
        /*06d8*/ 	.word	0x00000000
        /*06dc*/ 	.short	0x010a
        /*06de*/ 	.byte	0x05
	.zero		1


	//   ....[95]....
        /*06e0*/ 	.word	0x00002d50
        /*06e4*/ 	.word	0x000000ff
        /*06e8*/ 	.word	0x00000000
        /*06ec*/ 	.short	0x010a
        /*06ee*/ 	.byte	0x05
	.zero		1


	//   ....[96]....
        /*06f0*/ 	.word	0x00002de0
        /*06f4*/ 	.word	0x000000ff
        /*06f8*/ 	.word	0x00000000
        /*06fc*/ 	.short	0x010a
        /*06fe*/ 	.byte	0x05
	.zero		1


	//   ....[97]....
        /*0700*/ 	.word	0x00002e70
        /*0704*/ 	.word	0x000000ff
        /*0708*/ 	.word	0x00000000
        /*070c*/ 	.short	0x010a
        /*070e*/ 	.byte	0x05
	.zero		1


	//   ....[98]....
        /*0710*/ 	.word	0x00002f00
        /*0714*/ 	.word	0x000000ff
        /*0718*/ 	.word	0x00000000
        /*071c*/ 	.short	0x010a
        /*071e*/ 	.byte	0x05
	.zero		1


	//   ....[99]....
        /*0720*/ 	.word	0x00002f90
        /*0724*/ 	.word	0x000000ff
        /*0728*/ 	.word	0x00000000
        /*072c*/ 	.short	0x010a
        /*072e*/ 	.byte	0x05
	.zero		1


	//   ....[100]....
        /*0730*/ 	.word	0x00003020
        /*0734*/ 	.word	0x000000ff
        /*0738*/ 	.word	0x00000000
        /*073c*/ 	.short	0x010a
        /*073e*/ 	.byte	0x05
	.zero		1


	//   ....[101]....
        /*0740*/ 	.word	0x000030b0
        /*0744*/ 	.word	0x000000ff
        /*0748*/ 	.word	0x00000000
        /*074c*/ 	.short	0x010a
        /*074e*/ 	.byte	0x05
	.zero		1


	//   ....[102]....
        /*0750*/ 	.word	0x00003140
        /*0754*/ 	.word	0x000000ff
        /*0758*/ 	.word	0x00000000
        /*075c*/ 	.short	0x010a
        /*075e*/ 	.byte	0x05
	.zero		1


	//   ....[103]....
        /*0760*/ 	.word	0x000031d0
        /*0764*/ 	.word	0x000000ff
        /*0768*/ 	.word	0x00000000
        /*076c*/ 	.short	0x010a
        /*076e*/ 	.byte	0x05
	.zero		1


	//   ....[104]....
        /*0770*/ 	.word	0x00003270
        /*0774*/ 	.word	0x00000000
        /*0778*/ 	.word	0x00000000
        /*077c*/ 	.short	0x010a
        /*077e*/ 	.byte	0xff
	.zero		1


	//   ....[105]....
        /*0780*/ 	.word	0x00003390
        /*0784*/ 	.word	0x00000000
        /*0788*/ 	.word	0x00000210
        /*078c*/ 	.short	0x010a
        /*078e*/ 	.byte	0xff
	.zero		1


	//   ....[106]....
        /*0790*/ 	.word	0x000033f0
        /*0794*/ 	.word	0x00000004
        /*0798*/ 	.word	0x00000000
        /*079c*/ 	.short	0x0101
        /*079e*/ 	.byte	0xff
	.zero		1


	//   ....[107]....
        /*07a0*/ 	.word	0x00003410
        /*07a4*/ 	.word	0x000000ff
        /*07a8*/ 	.word	0x000001c0
        /*07ac*/ 	.short	0x010a
        /*07ae*/ 	.byte	0x05
	.zero		1


	//   ....[108]....
        /*07b0*/ 	.word	0x00003530
        /*07b4*/ 	.word	0x00000000
        /*07b8*/ 	.word	0x000001b0
        /*07bc*/ 	.short	0x010a
        /*07be*/ 	.byte	0xff
	.zero		1


	//   ....[109]....
        /*07c0*/ 	.word	0x00003640
        /*07c4*/ 	.word	0x00000000
        /*07c8*/ 	.word	0x00000000
        /*07cc*/ 	.short	0x0101
        /*07ce*/ 	.byte	0xff
	.zero		1


	//   ....[110]....
        /*07d0*/ 	.word	0x000036d0
        /*07d4*/ 	.word	0x000000ff
        /*07d8*/ 	.word	0x000001c0
        /*07dc*/ 	.short	0x0106
        /*07de*/ 	.byte	0x05
	.zero		1


	//   ....[111]....
        /*07e0*/ 	.word	0x000036f0
        /*07e4*/ 	.word	0x000000ff
        /*07e8*/ 	.word	0x000001c0
        /*07ec*/ 	.short	0x010a
        /*07ee*/ 	.byte	0x05
	.zero		1


	//   ....[112]....
        /*07f0*/ 	.word	0x00003780
        /*07f4*/ 	.word	0x000000ff
        /*07f8*/ 	.word	0x000001c0
        /*07fc*/ 	.short	0x0106
        /*07fe*/ 	.byte	0x04
	.zero		1


	//   ....[113]....
        /*0800*/ 	.word	0x000037c0
        /*0804*/ 	.word	0x00000000
        /*0808*/ 	.word	0x000001c0
        /*080c*/ 	.short	0x010a
        /*080e*/ 	.byte	0xff
	.zero		1


	//   ....[114]....
        /*0810*/ 	.word	0x00003ca0
        /*0814*/ 	.word	0x00000000
        /*0818*/ 	.word	0x000001b0
        /*081c*/ 	.short	0x010a
        /*081e*/ 	.byte	0xff
	.zero		1


	//   ....[115]....
        /*0820*/ 	.word	0x00003da0
        /*0824*/ 	.word	0x00000003
        /*0828*/ 	.word	0x00000000
        /*082c*/ 	.short	0x0101
        /*082e*/ 	.byte	0xff
	.zero		1


	//   ....[116]....
        /*0830*/ 	.word	0x00003db0
        /*0834*/ 	.word	0x000000ff
        /*0838*/ 	.word	0x00000000
        /*083c*/ 	.short	0x010a
        /*083e*/ 	.byte	0x04
	.zero		1


	//   ....[117]....
        /*0840*/ 	.word	0x00003dd0
        /*0844*/ 	.word	0x000000ff
        /*0848*/ 	.word	0x000001f0
        /*084c*/ 	.short	0x010a
        /*084e*/ 	.byte	0x09
	.zero		1


	//   ....[118]....
        /*0850*/ 	.word	0x00003eb0
        /*0854*/ 	.word	0x000000ff
        /*0858*/ 	.word	0x00000000
        /*085c*/ 	.short	0x010a
        /*085e*/ 	.byte	0x07
	.zero		1


	//   ....[119]....
        /*0860*/ 	.word	0x00003fe0
        /*0864*/ 	.word	0x000000ff
        /*0868*/ 	.word	0x00000000
        /*086c*/ 	.short	0x010a
        /*086e*/ 	.byte	0x04
	.zero		1


	//   ....[120]....
        /*0870*/ 	.word	0x00004190
        /*0874*/ 	.word	0x000000ff
        /*0878*/ 	.word	0x00000000
        /*087c*/ 	.short	0x010a
        /*087e*/ 	.byte	0x05
	.zero		1


	//   ....[121]....
        /*0880*/ 	.word	0x00004220
        /*0884*/ 	.word	0x000000ff
        /*0888*/ 	.word	0x00000000
        /*088c*/ 	.short	0x010a
        /*088e*/ 	.byte	0x05
	.zero		1


	//   ....[122]....
        /*0890*/ 	.word	0x000042b0
        /*0894*/ 	.word	0x000000ff
        /*0898*/ 	.word	0x00000000
        /*089c*/ 	.short	0x010a
        /*089e*/ 	.byte	0x05
	.zero		1


	//   ....[123]....
        /*08a0*/ 	.word	0x00004340
        /*08a4*/ 	.word	0x000000ff
        /*08a8*/ 	.word	0x00000000
        /*08ac*/ 	.short	0x010a
        /*08ae*/ 	.byte	0x07
	.zero		1


	//   ....[124]....
        /*08b0*/ 	.word	0x000047a0
        /*08b4*/ 	.word	0x00000000
        /*08b8*/ 	.word	0x000001b0
        /*08bc*/ 	.short	0x010a
        /*08be*/ 	.byte	0xff
	.zero		1


	//   ....[125]....
        /*08c0*/ 	.word	0x00004860
        /*08c4*/ 	.word	0x00000000
        /*08c8*/ 	.word	0x00000000
        /*08cc*/ 	.short	0x0101
        /*08ce*/ 	.byte	0xff
	.zero		1


	//   ....[126]....
        /*08d0*/ 	.word	0x00004b80
        /*08d4*/ 	.word	0x000000ff
        /*08d8*/ 	.word	0x000001a8
        /*08dc*/ 	.short	0x010a
        /*08de*/ 	.byte	0x07
	.zero		1


	//   ....[127]....
        /*08e0*/ 	.word	0x00004d70
        /*08e4*/ 	.word	0x000000ff
        /*08e8*/ 	.word	0x00000190
        /*08ec*/ 	.short	0x010a
        /*08ee*/ 	.byte	0x07
	.zero		1


	//   ....[128]....
        /*08f0*/ 	.word	0x00004f40
        /*08f4*/ 	.word	0x000000ff
        /*08f8*/ 	.word	0x00000180
        /*08fc*/ 	.short	0x010b
        /*08fe*/ 	.byte	0x07
	.zero		1


	//   ....[129]....
        /*0900*/ 	.word	0x00004fb0
        /*0904*/ 	.word	0x000000ff
        /*0908*/ 	.word	0x00000000
        /*090c*/ 	.short	0x0101
        /*090e*/ 	.byte	0x08
	.zero		1


	//   ....[130]....
        /*0910*/ 	.word	0x00004fe0
        /*0914*/ 	.word	0x000000ff
        /*0918*/ 	.word	0x00000198
        /*091c*/ 	.short	0x010a
        /*091e*/ 	.byte	0x07
	.zero		1


	//   ....[131]....
        /*0920*/ 	.word	0x000051f0
        /*0924*/ 	.word	0x000000ff
        /*0928*/ 	.word	0x00000188
        /*092c*/ 	.short	0x010b
        /*092e*/ 	.byte	0x07
	.zero		1


	//   ....[132]....
        /*0930*/ 	.word	0x00005210
        /*0934*/ 	.word	0x000000ff
        /*0938*/ 	.word	0x00000000
        /*093c*/ 	.short	0x0101
        /*093e*/ 	.byte	0x0d
	.zero		1


	//   ....[133]....
        /*0940*/ 	.word	0x00005240
        /*0944*/ 	.word	0x000000ff
        /*0948*/ 	.word	0x00000190
        /*094c*/ 	.short	0x010a
        /*094e*/ 	.byte	0x07
	.zero		1


	//   ....[134]....
        /*0950*/ 	.word	0x00005280
        /*0954*/ 	.word	0x00000000
        /*0958*/ 	.word	0x00000198
        /*095c*/ 	.short	0x010a
        /*095e*/ 	.byte	0xff
	.zero		1


	//   ....[135]....
        /*0960*/ 	.word	0x000055c0
        /*0964*/ 	.word	0x00000000
        /*0968*/ 	.word	0x000001b0
        /*096c*/ 	.short	0x010a
        /*096e*/ 	.byte	0xff
	.zero		1


	//   ....[136]....
        /*0970*/ 	.word	0x000056d0
        /*0974*/ 	.word	0x00000000
        /*0978*/ 	.word	0x00000000
        /*097c*/ 	.short	0x0101
        /*097e*/ 	.byte	0xff
	.zero		1


	//   ....[137]....
        /*0980*/ 	.word	0x00006130
        /*0984*/ 	.word	0x00000003
        /*0988*/ 	.word	0x00000180
        /*098c*/ 	.short	0x010a
        /*098e*/ 	.byte	0xff
	.zero		1


	//   ....[138]....
        /*0990*/ 	.word	0x00006170
        /*0994*/ 	.word	0x00000074
        /*0998*/ 	.word	0x000001d0
        /*099c*/ 	.short	0x010a
        /*099e*/ 	.byte	0xff
	.zero		1


	//   ....[139]....
        /*09a0*/ 	.word	0x000062b0
        /*09a4*/ 	.word	0x00000003
        /*09a8*/ 	.word	0x00000180
        /*09ac*/ 	.short	0x010a
        /*09ae*/ 	.byte	0xff
	.zero		1


	//   ....[140]....
        /*09b0*/ 	.word	0x000063f0
        /*09b4*/ 	.word	0x00000000
        /*09b8*/ 	.word	0x00000000
        /*09bc*/ 	.short	0x0101
        /*09be*/ 	.byte	0xff
	.zero		1


	//   ....[141]....
        /*09c0*/ 	.word	0x00006470
        /*09c4*/ 	.word	0x00000074
        /*09c8*/ 	.word	0x000001d0
        /*09cc*/ 	.short	0x010a
        /*09ce*/ 	.byte	0xff
	.zero		1


	//   ....[142]....
        /*09d0*/ 	.word	0x00007800
        /*09d4*/ 	.word	0x0000007d
        /*09d8*/ 	.word	0x00000180
        /*09dc*/ 	.short	0x010a
        /*09de*/ 	.byte	0xff
	.zero		1


	//   ....[143]....
        /*09e0*/ 	.word	0x000078d0
        /*09e4*/ 	.word	0x0000007d
        /*09e8*/ 	.word	0x00000180
        /*09ec*/ 	.short	0x010a
        /*09ee*/ 	.byte	0xff
	.zero		1


	//   ....[144]....
        /*09f0*/ 	.word	0x00007a10
        /*09f4*/ 	.word	0x00000000
        /*09f8*/ 	.word	0x00000000
        /*09fc*/ 	.short	0x0101
        /*09fe*/ 	.byte	0xff
	.zero		1


	//   ....[145]....
        /*0a00*/ 	.word	0x00007e50
        /*0a04*/ 	.word	0x000000ff
        /*0a08*/ 	.word	0x00000000
        /*0a0c*/ 	.short	0x0101
        /*0a0e*/ 	.byte	0x05
	.zero		1


	//   ....[146]....
        /*0a10*/ 	.word	0x00008f90
        /*0a14*/ 	.word	0x00000003
        /*0a18*/ 	.word	0x00000220
        /*0a1c*/ 	.short	0x010a
        /*0a1e*/ 	.byte	0xff
	.zero		1


	//   ....[147]....
        /*0a20*/ 	.word	0x00008ff0
        /*0a24*/ 	.word	0x00000002
        /*0a28*/ 	.word	0x000000c0
        /*0a2c*/ 	.short	0x010a
        /*0a2e*/ 	.byte	0xff
	.zero		1


	//   ....[148]....
        /*0a30*/ 	.word	0x00009050
        /*0a34*/ 	.word	0x00000002
        /*0a38*/ 	.word	0x000000c0
        /*0a3c*/ 	.short	0x010a
        /*0a3e*/ 	.byte	0xff
	.zero		1


	//   ....[149]....
        /*0a40*/ 	.word	0x000090a0
        /*0a44*/ 	.word	0x00000002
        /*0a48*/ 	.word	0x000001b0
        /*0a4c*/ 	.short	0x010a
        /*0a4e*/ 	.byte	0xff
	.zero		1


	//   ....[150]....
        /*0a50*/ 	.word	0x00009100
        /*0a54*/ 	.word	0x00000000
        /*0a58*/ 	.word	0x00000000
        /*0a5c*/ 	.short	0x010a
        /*0a5e*/ 	.byte	0xff
	.zero		1


	//   ....[151]....
        /*0a60*/ 	.word	0x00009160
        /*0a64*/ 	.word	0x00000000
        /*0a68*/ 	.word	0x00000000
        /*0a6c*/ 	.short	0x010a
        /*0a6e*/ 	.byte	0xff
	.zero		1


	//   ....[152]....
        /*0a70*/ 	.word	0x000091c0
        /*0a74*/ 	.word	0x00000000
        /*0a78*/ 	.word	0x00000000
        /*0a7c*/ 	.short	0x010a
        /*0a7e*/ 	.byte	0xff
	.zero		1


	//   ....[153]....
        /*0a80*/ 	.word	0x00009220
        /*0a84*/ 	.word	0x00000000
        /*0a88*/ 	.word	0x00000000
        /*0a8c*/ 	.short	0x010a
        /*0a8e*/ 	.byte	0xff
	.zero		1


	//   ....[154]....
        /*0a90*/ 	.word	0x00009280
        /*0a94*/ 	.word	0x00000000
        /*0a98*/ 	.word	0x00000000
        /*0a9c*/ 	.short	0x010a
        /*0a9e*/ 	.byte	0xff
	.zero		1


	//   ....[155]....
        /*0aa0*/ 	.word	0x000092e0
        /*0aa4*/ 	.word	0x00000000
        /*0aa8*/ 	.word	0x00000000
        /*0aac*/ 	.short	0x010a
        /*0aae*/ 	.byte	0xff
	.zero		1


	//   ....[156]....
        /*0ab0*/ 	.word	0x00009340
        /*0ab4*/ 	.word	0x00000000
        /*0ab8*/ 	.word	0x00000000
        /*0abc*/ 	.short	0x010a
        /*0abe*/ 	.byte	0xff
	.zero		1


	//   ....[157]....
        /*0ac0*/ 	.word	0x000093a0
        /*0ac4*/ 	.word	0x00000000
        /*0ac8*/ 	.word	0x00000000
        /*0acc*/ 	.short	0x010a
        /*0ace*/ 	.byte	0xff
	.zero		1


	//   ....[158]....
        /*0ad0*/ 	.word	0x00009400
        /*0ad4*/ 	.word	0x00000000
        /*0ad8*/ 	.word	0x00000000
        /*0adc*/ 	.short	0x010a
        /*0ade*/ 	.byte	0xff
	.zero		1


	//   ....[159]....
        /*0ae0*/ 	.word	0x00009460
        /*0ae4*/ 	.word	0x00000000
        /*0ae8*/ 	.word	0x00000000
        /*0aec*/ 	.short	0x010a
        /*0aee*/ 	.byte	0xff
	.zero		1


	//   ....[160]....
        /*0af0*/ 	.word	0x000094c0
        /*0af4*/ 	.word	0x00000000
        /*0af8*/ 	.word	0x00000000
        /*0afc*/ 	.short	0x010a
        /*0afe*/ 	.byte	0xff
	.zero		1


	//   ....[161]....
        /*0b00*/ 	.word	0x00009520
        /*0b04*/ 	.word	0x00000000
        /*0b08*/ 	.word	0x00000000
        /*0b0c*/ 	.short	0x010a
        /*0b0e*/ 	.byte	0xff
	.zero		1


	//   ....[162]....
        /*0b10*/ 	.word	0x00009580
        /*0b14*/ 	.word	0x00000000
        /*0b18*/ 	.word	0x00000000
        /*0b1c*/ 	.short	0x010a
        /*0b1e*/ 	.byte	0xff
	.zero		1


	//   ....[163]....
        /*0b20*/ 	.word	0x000095e0
        /*0b24*/ 	.word	0x00000000
        /*0b28*/ 	.word	0x00000000
        /*0b2c*/ 	.short	0x010a
        /*0b2e*/ 	.byte	0xff
	.zero		1


	//   ....[164]....
        /*0b30*/ 	.word	0x00009640
        /*0b34*/ 	.word	0x00000000
        /*0b38*/ 	.word	0x00000000
        /*0b3c*/ 	.short	0x010a
        /*0b3e*/ 	.byte	0xff
	.zero		1


	//   ....[165]....
        /*0b40*/ 	.word	0x000096a0
        /*0b44*/ 	.word	0x00000000
        /*0b48*/ 	.word	0x00000000
        /*0b4c*/ 	.short	0x010a
        /*0b4e*/ 	.byte	0xff
	.zero		1


	//   ....[166]....
        /*0b50*/ 	.word	0x00009700
        /*0b54*/ 	.word	0x00000000
        /*0b58*/ 	.word	0x00000000
        /*0b5c*/ 	.short	0x010a
        /*0b5e*/ 	.byte	0xff
	.zero		1


	//   ....[167]....
        /*0b60*/ 	.word	0x00009760
        /*0b64*/ 	.word	0x00000000
        /*0b68*/ 	.word	0x00000000
        /*0b6c*/ 	.short	0x010a
        /*0b6e*/ 	.byte	0xff
	.zero		1


	//   ....[168]....
        /*0b70*/ 	.word	0x000097c0
        /*0b74*/ 	.word	0x00000000
        /*0b78*/ 	.word	0x00000000
        /*0b7c*/ 	.short	0x010a
        /*0b7e*/ 	.byte	0xff
	.zero		1


	//   ....[169]....
        /*0b80*/ 	.word	0x00009820
        /*0b84*/ 	.word	0x00000000
        /*0b88*/ 	.word	0x00000000
        /*0b8c*/ 	.short	0x010a
        /*0b8e*/ 	.byte	0xff
	.zero		1


	//   ....[170]....
        /*0b90*/ 	.word	0x00009880
        /*0b94*/ 	.word	0x00000000
        /*0b98*/ 	.word	0x00000000
        /*0b9c*/ 	.short	0x010a
        /*0b9e*/ 	.byte	0xff
	.zero		1


	//   ....[171]....
        /*0ba0*/ 	.word	0x000098e0
        /*0ba4*/ 	.word	0x00000000
        /*0ba8*/ 	.word	0x00000000
        /*0bac*/ 	.short	0x010a
        /*0bae*/ 	.byte	0xff
	.zero		1


	//   ....[172]....
        /*0bb0*/ 	.word	0x00009940
        /*0bb4*/ 	.word	0x00000000
        /*0bb8*/ 	.word	0x00000000
        /*0bbc*/ 	.short	0x010a
        /*0bbe*/ 	.byte	0xff
	.zero		1


	//   ....[173]....
        /*0bc0*/ 	.word	0x00009990
        /*0bc4*/ 	.word	0x00000000
        /*0bc8*/ 	.word	0x00000210
        /*0bcc*/ 	.short	0x010a
        /*0bce*/ 	.byte	0xff
	.zero		1


	//   ....[174]....
        /*0bd0*/ 	.word	0x000099f0
        /*0bd4*/ 	.word	0x00000000
        /*0bd8*/ 	.word	0x000001c0
        /*0bdc*/ 	.short	0x010a
        /*0bde*/ 	.byte	0xff
	.zero		1


	//   ....[175]....
        /*0be0*/ 	.word	0x00009a40
        /*0be4*/ 	.word	0x00000000
        /*0be8*/ 	.word	0x000001b0
        /*0bec*/ 	.short	0x010a
        /*0bee*/ 	.byte	0xff
	.zero		1


	//   ....[176]....
        /*0bf0*/ 	.word	0x00009aa0
        /*0bf4*/ 	.word	0x00000000
        /*0bf8*/ 	.word	0x000001c0
        /*0bfc*/ 	.short	0x010a
        /*0bfe*/ 	.byte	0xff
	.zero		1


	//   ....[177]....
        /*0c00*/ 	.word	0x00009af0
        /*0c04*/ 	.word	0x00000000
        /*0c08*/ 	.word	0x000001b0
        /*0c0c*/ 	.short	0x010a
        /*0c0e*/ 	.byte	0xff
	.zero		1


	//   ....[178]....
        /*0c10*/ 	.word	0x00009b50
        /*0c14*/ 	.word	0x00000003
        /*0c18*/ 	.word	0x000001f0
        /*0c1c*/ 	.short	0x010a
        /*0c1e*/ 	.byte	0xff
	.zero		1


	//   ....[179]....
        /*0c20*/ 	.word	0x00009bb0
        /*0c24*/ 	.word	0x00000000
        /*0c28*/ 	.word	0x00000000
        /*0c2c*/ 	.short	0x010a
        /*0c2e*/ 	.byte	0xff
	.zero		1


	//   ....[180]....
        /*0c30*/ 	.word	0x00009c10
        /*0c34*/ 	.word	0x00000000
        /*0c38*/ 	.word	0x00000000
        /*0c3c*/ 	.short	0x010a
        /*0c3e*/ 	.byte	0xff
	.zero		1


	//   ....[181]....
        /*0c40*/ 	.word	0x00009c70
        /*0c44*/ 	.word	0x00000000
        /*0c48*/ 	.word	0x00000000
        /*0c4c*/ 	.short	0x010a
        /*0c4e*/ 	.byte	0xff
	.zero		1


	//   ....[182]....
        /*0c50*/ 	.word	0x00009cd0
        /*0c54*/ 	.word	0x00000000
        /*0c58*/ 	.word	0x00000000
        /*0c5c*/ 	.short	0x010a
        /*0c5e*/ 	.byte	0xff
	.zero		1


	//   ....[183]....
        /*0c60*/ 	.word	0x00009d30
        /*0c64*/ 	.word	0x00000000
        /*0c68*/ 	.word	0x00000000
        /*0c6c*/ 	.short	0x010a
        /*0c6e*/ 	.byte	0xff
	.zero		1


	//   ....[184]....
        /*0c70*/ 	.word	0x00009d80
        /*0c74*/ 	.word	0x00000000
        /*0c78*/ 	.word	0x000001b0
        /*0c7c*/ 	.short	0x010a
        /*0c7e*/ 	.byte	0xff
	.zero		1


	//   ....[185]....
        /*0c80*/ 	.word	0x00009de0
        /*0c84*/ 	.word	0x00000000
        /*0c88*/ 	.word	0x000001a8
        /*0c8c*/ 	.short	0x010a
        /*0c8e*/ 	.byte	0xff
	.zero		1


	//   ....[186]....
        /*0c90*/ 	.word	0x00009e40
        /*0c94*/ 	.word	0x00000003
        /*0c98*/ 	.word	0x00000190
        /*0c9c*/ 	.short	0x010a
        /*0c9e*/ 	.byte	0xff
	.zero		1


	//   ....[187]....
        /*0ca0*/ 	.word	0x00009ea0
        /*0ca4*/ 	.word	0x00000003
        /*0ca8*/ 	.word	0x00000198
        /*0cac*/ 	.short	0x010a
        /*0cae*/ 	.byte	0xff
	.zero		1


	//   ....[188]....
        /*0cb0*/ 	.word	0x00009f00
        /*0cb4*/ 	.word	0x00000000
        /*0cb8*/ 	.word	0x00000190
        /*0cbc*/ 	.short	0x010a
        /*0cbe*/ 	.byte	0xff
	.zero		1


	//   ....[189]....
        /*0cc0*/ 	.word	0x00009f50
        /*0cc4*/ 	.word	0x00000000
        /*0cc8*/ 	.word	0x000001b0
        /*0ccc*/ 	.short	0x010a
        /*0cce*/ 	.byte	0xff
	.zero		1


	//   ....[190]....
        /*0cd0*/ 	.word	0x00009fa0
        /*0cd4*/ 	.word	0x00000003
        /*0cd8*/ 	.word	0x00000180
        /*0cdc*/ 	.short	0x010a
        /*0cde*/ 	.byte	0xff
	.zero		1


	//   ....[191]....
        /*0ce0*/ 	.word	0x00009ff0
        /*0ce4*/ 	.word	0x00000074
        /*0ce8*/ 	.word	0x000001d0
        /*0cec*/ 	.short	0x010a
        /*0cee*/ 	.byte	0xff
	.zero		1


	//   ....[192]....
        /*0cf0*/ 	.word	0x0000a040
        /*0cf4*/ 	.word	0x0000007d
        /*0cf8*/ 	.word	0x00000180
        /*0cfc*/ 	.short	0x010a
        /*0cfe*/ 	.byte	0xff
	.zero		1


	//----- nvinfo : EIATTR_NUM_MBARRIERS
	.align		4
.L_47:
        /*0d00*/ 	.byte	0x03, 0x38
        /*0d02*/ 	.short	0x0046


	//----- nvinfo : EIATTR_EXIT_INSTR_OFFSETS
	.align		4
        /*0d04*/ 	.byte	0x04, 0x1c
        /*0d06*/ 	.short	(.L_49 - .L_48)


	//   ....[0]....
.L_48:
        /*0d08*/ 	.word	0x000032a0


	//   ....[1]....
        /*0d0c*/ 	.word	0x00003790


	//   ....[2]....
        /*0d10*/ 	.word	0x000037f0


	//   ....[3]....
        /*0d14*/ 	.word	0x000045a0


	//   ....[4]....
        /*0d18*/ 	.word	0x000052b0


	//   ....[5]....
        /*0d1c*/ 	.word	0x000052f0


	//   ....[6]....
        /*0d20*/ 	.word	0x00008f80


	//----- nvinfo : EIATTR_MAX_THREADS
	.align		4
.L_49:
        /*0d24*/ 	.byte	0x04, 0x05
        /*0d26*/ 	.short	(.L_51 - .L_50)
.L_50:
        /*0d28*/ 	.word	0x00000100
        /*0d2c*/ 	.word	0x00000001
        /*0d30*/ 	.word	0x00000001


	//----- nvinfo : EIATTR_CRS_STACK_SIZE
	.align		4
.L_51:
        /*0d34*/ 	.byte	0x04, 0x1e
        /*0d36*/ 	.short	(.L_53 - .L_52)
.L_52:
        /*0d38*/ 	.word	0x00000000


	//----- nvinfo : EIATTR_CBANK_PARAM_SIZE
	.align		4
.L_53:
        /*0d3c*/ 	.byte	0x03, 0x19
        /*0d3e*/ 	.short	0x0800


	//----- nvinfo : EIATTR_PARAM_CBANK
	.align		4
        /*0d40*/ 	.byte	0x04, 0x0a
        /*0d42*/ 	.short	(.L_55 - .L_54)
	.align		4
.L_54:
        /*0d44*/ 	.word	index@(.nv.constant0._ZN7cutlass13device_kernelINS_4gemm6kernel13GemmUniversalIN4cute5tupleIJiiiiEEENS1_10collective13CollectiveMmaINS1_35MainloopSm100TmaUmmaWarpSpecializedILi24ELi2ELi4ENS5_IJNS4_1CILi1EEESB_SB_EEEEENS5_IJNSA_ILi128EEESE_NSA_ILi32EEEEEEaNS5_IJlSB_lEEEaSH_NS4_8TiledMMAINS4_8MMA_AtomIJNS4_15SM100_MMA_S8_SSIaaiLi128ELi128ELNS4_4UMMA5MajorE0ELSM_0ELNSL_8SaturateE0EEEEEENS4_6LayoutISC_NS5_IJNSA_ILi0EEESR_SR_EEEEENS5_IJNS4_10UnderscoreESU_SU_EEEEENS4_13SM90_TMA_LOADENS4_14ComposedLayoutINS4_7SwizzleILi1ELi4ELi3EEENS4_18smem_ptr_flag_bitsILi8EEENSQ_INS5_IJNSA_ILi8EEESF_EEENS5_IJSF_SB_EEEEEEEvNS4_8identityESX_S17_vS18_EENS_8epilogue10collective18CollectiveEpilogueINS1A_23Sm100TmaWarpSpecializedILi2ELi2ELi64ELb0ELb0EEEJSG_NS5_IJNSQ_ISE_SB_EENSQ_INSA_ILi64EEESB_EEEEEaSH_aSH_NS1A_6fusion15FusionCallbacksIS1E_NS1J_17LinearCombinationIaiaiLNS_15FloatRoundStyleE2EEESG_S1I_JEEENS4_5SM1004TMEM4LOAD26SM100_TMEM_LOAD_32dp32b64xESX_NSY_INSZ_ILi2ELi4ELi3EEES12_NSQ_INS5_IJS13_S1G_EEENS5_IJS1G_SB_EEEEEEENS4_39AutoVectorizingCopyWithAssumedAlignmentILi128EEENS4_14SM90_TMA_STOREES1X_S1Z_S1Z_EEEvvEEEEvNT_6ParamsE)
        /*0d48*/ 	.short	0x0380
        /*0d4a*/ 	.short	0x0800


	//----- nvinfo : EIATTR_SW_WAR
	.align		4
.L_55:
        /*0d4c*/ 	.byte	0x04, 0x36
        /*0d4e*/ 	.short	(.L_57 - .L_56)
.L_56:
        /*0d50*/ 	.word	0x00000008
.L_57:


//--------------------- .nv.callgraph             --------------------------
	.section	.nv.callgraph,"",@"SHT_CUDA_CALLGRAPH"
	.align	4
	.sectionentsize	8
	.align		4
        /*0000*/ 	.word	0x00000000
	.align		4
        /*0004*/ 	.word	0xffffffff
	.align		4
        /*0008*/ 	.word	index@(_ZN7cutlass13device_kernelINS_4gemm6kernel13GemmUniversalIN4cute5tupleIJiiiiEEENS1_10collective13CollectiveMmaINS1_35MainloopSm100TmaUmmaWarpSpecializedILi24ELi2ELi4ENS5_IJNS4_1CILi1EEESB_SB_EEEEENS5_IJNSA_ILi128EEESE_NSA_ILi32EEEEEEaNS5_IJlSB_lEEEaSH_NS4_8TiledMMAINS4_8MMA_AtomIJNS4_15SM100_MMA_S8_SSIaaiLi128ELi128ELNS4_4UMMA5MajorE0ELSM_0ELNSL_8SaturateE0EEEEEENS4_6LayoutISC_NS5_IJNSA_ILi0EEESR_SR_EEEEENS5_IJNS4_10UnderscoreESU_SU_EEEEENS4_13SM90_TMA_LOADENS4_14ComposedLayoutINS4_7SwizzleILi1ELi4ELi3EEENS4_18smem_ptr_flag_bitsILi8EEENSQ_INS5_IJNSA_ILi8EEESF_EEENS5_IJSF_SB_EEEEEEEvNS4_8identityESX_S17_vS18_EENS_8epilogue10collective18CollectiveEpilogueINS1A_23Sm100TmaWarpSpecializedILi2ELi2ELi64ELb0ELb0EEEJSG_NS5_IJNSQ_ISE_SB_EENSQ_INSA_ILi64EEESB_EEEEEaSH_aSH_NS1A_6fusion15FusionCallbacksIS1E_NS1J_17LinearCombinationIaiaiLNS_15FloatRoundStyleE2EEESG_S1I_JEEENS4_5SM1004TMEM4LOAD26SM100_TMEM_LOAD_32dp32b64xESX_NSY_INSZ_ILi2ELi4ELi3EEES12_NSQ_INS5_IJS13_S1G_EEENS5_IJS1G_SB_EEEEEEENS4_39AutoVectorizingCopyWithAssumedAlignmentILi128EEENS4_14SM90_TMA_STOREES1X_S1Z_S1Z_EEEvvEEEEvNT_6ParamsE)
	.align		4
        /*000c*/ 	.word	index@(__assertfail)
	.align		4
        /*0010*/ 	.word	0x00000000
	.align		4
        /*0014*/ 	.word	0xfffffffe
	.align		4
        /*0018*/ 	.word	0x00000000
	.align		4
        /*001c*/ 	.word	0xfffffffd
	.align		4
        /*0020*/ 	.word	0x00000000
	.align		4
        /*0024*/ 	.word	0xfffffffc


//--------------------- .nv.constant4             --------------------------
	.section	.nv.constant4,"a",@progbits
	.align	8
	.align		8
.nv.constant4:
        /*0000*/ 	.dword	__assertfail
	.align		8
        /*0008*/ 	.dword	__unnamed_1
	.align		8
        /*0010*/ 	.dword	__unnamed_2
	.align		8
        /*0018*/ 	.dword	_ZN39_INTERNAL_a9b9aba6_4_k_cu_66a0be32_99804cuda3std3__45__cpo5beginE
	.align		8
        /*0020*/ 	.dword	_ZN39_INTERNAL_a9b9aba6_4_k_cu_66a0be32_99804cuda3std3__45__cpo3endE
	.align		8
        /*0028*/ 	.dword	_ZN39_INTERNAL_a9b9aba6_4_k_cu_66a0be32_99804cuda3std3__45__cpo6cbeginE
	.align		8
        /*0030*/ 	.dword	_ZN39_INTERNAL_a9b9aba6_4_k_cu_66a0be32_99804cuda3std3__45__cpo4cendE
	.align		8
        /*0038*/ 	.dword	_ZN39_INTERNAL_a9b9aba6_4_k_cu_66a0be32_99804cuda3std3__441_GLOBAL__N__a9b9aba6_4_k_cu_66a0be32_99806ignoreE
	.align		8
        /*0040*/ 	.dword	_ZN39_INTERNAL_a9b9aba6_4_k_cu_66a0be32_99804cuda3std3__419piecewise_constructE
	.align		8
        /*0048*/ 	.dword	_ZN39_INTERNAL_a9b9aba6_4_k_cu_66a0be32_99804cuda3std3__48in_placeE
	.align		8
        /*0050*/ 	.dword	_ZN39_INTERNAL_a9b9aba6_4_k_cu_66a0be32_99804cuda3std6ranges3__45__cpo4swapE
	.align		8
        /*0058*/ 	.dword	_ZN39_INTERNAL_a9b9aba6_4_k_cu_66a0be32_99804cuda3std6ranges3__45__cpo9iter_moveE
	.align		8
        /*0060*/ 	.dword	_ZN39_INTERNAL_a9b9aba6_4_k_cu_66a0be32_99804cute7productE
	.align		8
        /*0068*/ 	.dword	_ZN39_INTERNAL_a9b9aba6_4_k_cu_66a0be32_99804cute1_E
	.align		8
        /*0070*/ 	.dword	$str$25
	.align		8
        /*0078*/ 	.dword	$str$26
	.align		8
        /*0080*/ 	.dword	$str$27
	.align		8
        /*0088*/ 	.dword	$str$28


//--------------------- .text._ZN7cutlass13device_kernelINS_4gemm6kernel13GemmUniversalIN4cute5tupleIJiiiiEEENS1_10collective13CollectiveMmaINS1_35MainloopSm100TmaUmmaWarpSpecializedILi24ELi2ELi4ENS5_IJNS4_1CILi1EEESB_SB_EEEEENS5_IJNSA_ILi128EEESE_NSA_ILi32EEEEEEaNS5_IJlSB_lEEEaSH_NS4_8TiledMMAINS4_8MMA_AtomIJNS4_15SM100_MMA_S8_SSIaaiLi128ELi128ELNS4_4UMMA5MajorE0ELSM_0ELNSL_8SaturateE0EEEEEENS4_6LayoutISC_NS5_IJNSA_ILi0EEESR_SR_EEEEENS5_IJNS4_10UnderscoreESU_SU_EEEEENS4_13SM90_TMA_LOADENS4_14ComposedLayoutINS4_7SwizzleILi1ELi4ELi3EEENS4_18smem_ptr_flag_bitsILi8EEENSQ_INS5_IJNSA_ILi8EEESF_EEENS5_IJSF_SB_EEEEEEEvNS4_8identityESX_S17_vS18_EENS_8epilogue10collective18CollectiveEpilogueINS1A_23Sm100TmaWarpSpecializedILi2ELi2ELi64ELb0ELb0EEEJSG_NS5_IJNSQ_ISE_SB_EENSQ_INSA_ILi64EEESB_EEEEEaSH_aSH_NS1A_6fusion15FusionCallbacksIS1E_NS1J_17LinearCombinationIaiaiLNS_15FloatRoundStyleE2EEESG_S1I_JEEENS4_5SM1004TMEM4LOAD26SM100_TMEM_LOAD_32dp32b64xESX_NSY_INSZ_ILi2ELi4ELi3EEES12_NSQ_INS5_IJS13_S1G_EEENS5_IJS1G_SB_EEEEEEENS4_39AutoVectorizingCopyWithAssumedAlignmentILi128EEENS4_14SM90_TMA_STOREES1X_S1Z_S1Z_EEEvvEEEEvNT_6ParamsE --------------------------
	.section	.text._ZN7cutlass13device_kernelINS_4gemm6kernel13GemmUniversalIN4cute5tupleIJiiiiEEENS1_10collective13CollectiveMmaINS1_35MainloopSm100TmaUmmaWarpSpecializedILi24ELi2ELi4ENS5_IJNS4_1CILi1EEESB_SB_EEEEENS5_IJNSA_ILi128EEESE_NSA_ILi32EEEEEEaNS5_IJlSB_lEEEaSH_NS4_8TiledMMAINS4_8MMA_AtomIJNS4_15SM100_MMA_S8_SSIaaiLi128ELi128ELNS4_4UMMA5MajorE0ELSM_0ELNSL_8SaturateE0EEEEEENS4_6LayoutISC_NS5_IJNSA_ILi0EEESR_SR_EEEEENS5_IJNS4_10UnderscoreESU_SU_EEEEENS4_13SM90_TMA_LOADENS4_14ComposedLayoutINS4_7SwizzleILi1ELi4ELi3EEENS4_18smem_ptr_flag_bitsILi8EEENSQ_INS5_IJNSA_ILi8EEESF_EEENS5_IJSF_SB_EEEEEEEvNS4_8identityESX_S17_vS18_EENS_8epilogue10collective18CollectiveEpilogueINS1A_23Sm100TmaWarpSpecializedILi2ELi2ELi64ELb0ELb0EEEJSG_NS5_IJNSQ_ISE_SB_EENSQ_INSA_ILi64EEESB_EEEEEaSH_aSH_NS1A_6fusion15FusionCallbacksIS1E_NS1J_17LinearCombinationIaiaiLNS_15FloatRoundStyleE2EEESG_S1I_JEEENS4_5SM1004TMEM4LOAD26SM100_TMEM_LOAD_32dp32b64xESX_NSY_INSZ_ILi2ELi4ELi3EEES12_NSQ_INS5_IJS13_S1G_EEENS5_IJS1G_SB_EEEEEEENS4_39AutoVectorizingCopyWithAssumedAlignmentILi128EEENS4_14SM90_TMA_STOREES1X_S1Z_S1Z_EEEvvEEEEvNT_6ParamsE,"ax",@progbits
	.align	128
.text._ZN7cutlass13device_kernelINS_4gemm6kernel13GemmUniversalIN4cute5tupleIJiiiiEEENS1_10collective13CollectiveMmaINS1_35MainloopSm100TmaUmmaWarpSpecializedILi24ELi2ELi4ENS5_IJNS4_1CILi1EEESB_SB_EEEEENS5_IJNSA_ILi128EEESE_NSA_ILi32EEEEEEaNS5_IJlSB_lEEEaSH_NS4_8TiledMMAINS4_8MMA_AtomIJNS4_15SM100_MMA_S8_SSIaaiLi128ELi128ELNS4_4UMMA5MajorE0ELSM_0ELNSL_8SaturateE0EEEEEENS4_6LayoutISC_NS5_IJNSA_ILi0EEESR_SR_EEEEENS5_IJNS4_10UnderscoreESU_SU_EEEEENS4_13SM90_TMA_LOADENS4_14ComposedLayoutINS4_7SwizzleILi1ELi4ELi3EEENS4_18smem_ptr_flag_bitsILi8EEENSQ_INS5_IJNSA_ILi8EEESF_EEENS5_IJSF_SB_EEEEEEEvNS4_8identityESX_S17_vS18_EENS_8epilogue10collective18CollectiveEpilogueINS1A_23Sm100TmaWarpSpecializedILi2ELi2ELi64ELb0ELb0EEEJSG_NS5_IJNSQ_ISE_SB_EENSQ_INSA_ILi64EEESB_EEEEEaSH_aSH_NS1A_6fusion15FusionCallbacksIS1E_NS1J_17LinearCombinationIaiaiLNS_15FloatRoundStyleE2EEESG_S1I_JEEENS4_5SM1004TMEM4LOAD26SM100_TMEM_LOAD_32dp32b64xESX_NSY_INSZ_ILi2ELi4ELi3EEES12_NSQ_INS5_IJS13_S1G_EEENS5_IJS1G_SB_EEEEEEENS4_39AutoVectorizingCopyWithAssumedAlignmentILi128EEENS4_14SM90_TMA_STOREES1X_S1Z_S1Z_EEEvvEEEEvNT_6ParamsE:
        .type           _ZN7cutlass13device_kernelINS_4gemm6kernel13GemmUniversalIN4cute5tupleIJiiiiEEENS1_10collective13CollectiveMmaINS1_35MainloopSm100TmaUmmaWarpSpecializedILi24ELi2ELi4ENS5_IJNS4_1CILi1EEESB_SB_EEEEENS5_IJNSA_ILi128EEESE_NSA_ILi32EEEEEEaNS5_IJlSB_lEEEaSH_NS4_8TiledMMAINS4_8MMA_AtomIJNS4_15SM100_MMA_S8_SSIaaiLi128ELi128ELNS4_4UMMA5MajorE0ELSM_0ELNSL_8SaturateE0EEEEEENS4_6LayoutISC_NS5_IJNSA_ILi0EEESR_SR_EEEEENS5_IJNS4_10UnderscoreESU_SU_EEEEENS4_13SM90_TMA_LOADENS4_14ComposedLayoutINS4_7SwizzleILi1ELi4ELi3EEENS4_18smem_ptr_flag_bitsILi8EEENSQ_INS5_IJNSA_ILi8EEESF_EEENS5_IJSF_SB_EEEEEEEvNS4_8identityESX_S17_vS18_EENS_8epilogue10collective18CollectiveEpilogueINS1A_23Sm100TmaWarpSpecializedILi2ELi2ELi64ELb0ELb0EEEJSG_NS5_IJNSQ_ISE_SB_EENSQ_INSA_ILi64EEESB_EEEEEaSH_aSH_NS1A_6fusion15FusionCallbacksIS1E_NS1J_17LinearCombinationIaiaiLNS_15FloatRoundStyleE2EEESG_S1I_JEEENS4_5SM1004TMEM4LOAD26SM100_TMEM_LOAD_32dp32b64xESX_NSY_INSZ_ILi2ELi4ELi3EEES12_NSQ_INS5_IJS13_S1G_EEENS5_IJS1G_SB_EEEEEEENS4_39AutoVectorizingCopyWithAssumedAlignmentILi128EEENS4_14SM90_TMA_STOREES1X_S1Z_S1Z_EEEvvEEEEvNT_6ParamsE,@function
        .size           _ZN7cutlass13device_kernelINS_4gemm6kernel13GemmUniversalIN4cute5tupleIJiiiiEEENS1_10collective13CollectiveMmaINS1_35MainloopSm100TmaUmmaWarpSpecializedILi24ELi2ELi4ENS5_IJNS4_1CILi1EEESB_SB_EEEEENS5_IJNSA_ILi128EEESE_NSA_ILi32EEEEEEaNS5_IJlSB_lEEEaSH_NS4_8TiledMMAINS4_8MMA_AtomIJNS4_15SM100_MMA_S8_SSIaaiLi128ELi128ELNS4_4UMMA5MajorE0ELSM_0ELNSL_8SaturateE0EEEEEENS4_6LayoutISC_NS5_IJNSA_ILi0EEESR_SR_EEEEENS5_IJNS4_10UnderscoreESU_SU_EEEEENS4_13SM90_TMA_LOADENS4_14ComposedLayoutINS4_7SwizzleILi1ELi4ELi3EEENS4_18smem_ptr_flag_bitsILi8EEENSQ_INS5_IJNSA_ILi8EEESF_EEENS5_IJSF_SB_EEEEEEEvNS4_8identityESX_S17_vS18_EENS_8epilogue10collective18CollectiveEpilogueINS1A_23Sm100TmaWarpSpecializedILi2ELi2ELi64ELb0ELb0EEEJSG_NS5_IJNSQ_ISE_SB_EENSQ_INSA_ILi64EEESB_EEEEEaSH_aSH_NS1A_6fusion15FusionCallbacksIS1E_NS1J_17LinearCombinationIaiaiLNS_15FloatRoundStyleE2EEESG_S1I_JEEENS4_5SM1004TMEM4LOAD26SM100_TMEM_LOAD_32dp32b64xESX_NSY_INSZ_ILi2ELi4ELi3EEES12_NSQ_INS5_IJS13_S1G_EEENS5_IJS1G_SB_EEEEEEENS4_39AutoVectorizingCopyWithAssumedAlignmentILi128EEENS4_14SM90_TMA_STOREES1X_S1Z_S1Z_EEEvvEEEEvNT_6ParamsE,(.L_x_203 - _ZN7cutlass13device_kernelINS_4gemm6kernel13GemmUniversalIN4cute5tupleIJiiiiEEENS1_10collective13CollectiveMmaINS1_35MainloopSm100TmaUmmaWarpSpecializedILi24ELi2ELi4ENS5_IJNS4_1CILi1EEESB_SB_EEEEENS5_IJNSA_ILi128EEESE_NSA_ILi32EEEEEEaNS5_IJlSB_lEEEaSH_NS4_8TiledMMAINS4_8MMA_AtomIJNS4_15SM100_MMA_S8_SSIaaiLi128ELi128ELNS4_4UMMA5MajorE0ELSM_0ELNSL_8SaturateE0EEEEEENS4_6LayoutISC_NS5_IJNSA_ILi0EEESR_SR_EEEEENS5_IJNS4_10UnderscoreESU_SU_EEEEENS4_13SM90_TMA_LOADENS4_14ComposedLayoutINS4_7SwizzleILi1ELi4ELi3EEENS4_18smem_ptr_flag_bitsILi8EEENSQ_INS5_IJNSA_ILi8EEESF_EEENS5_IJSF_SB_EEEEEEEvNS4_8identityESX_S17_vS18_EENS_8epilogue10collective18CollectiveEpilogueINS1A_23Sm100TmaWarpSpecializedILi2ELi2ELi64ELb0ELb0EEEJSG_NS5_IJNSQ_ISE_SB_EENSQ_INSA_ILi64EEESB_EEEEEaSH_aSH_NS1A_6fusion15FusionCallbacksIS1E_NS1J_17LinearCombinationIaiaiLNS_15FloatRoundStyleE2EEESG_S1I_JEEENS4_5SM1004TMEM4LOAD26SM100_TMEM_LOAD_32dp32b64xESX_NSY_INSZ_ILi2ELi4ELi3EEES12_NSQ_INS5_IJS13_S1G_EEENS5_IJS1G_SB_EEEEEEENS4_39AutoVectorizingCopyWithAssumedAlignmentILi128EEENS4_14SM90_TMA_STOREES1X_S1Z_S1Z_EEEvvEEEEvNT_6ParamsE)
        .other          _ZN7cutlass13device_kernelINS_4gemm6kernel13GemmUniversalIN4cute5tupleIJiiiiEEENS1_10collective13CollectiveMmaINS1_35MainloopSm100TmaUmmaWarpSpecializedILi24ELi2ELi4ENS5_IJNS4_1CILi1EEESB_SB_EEEEENS5_IJNSA_ILi128EEESE_NSA_ILi32EEEEEEaNS5_IJlSB_lEEEaSH_NS4_8TiledMMAINS4_8MMA_AtomIJNS4_15SM100_MMA_S8_SSIaaiLi128ELi128ELNS4_4UMMA5MajorE0ELSM_0ELNSL_8SaturateE0EEEEEENS4_6LayoutISC_NS5_IJNSA_ILi0EEESR_SR_EEEEENS5_IJNS4_10UnderscoreESU_SU_EEEEENS4_13SM90_TMA_LOADENS4_14ComposedLayoutINS4_7SwizzleILi1ELi4ELi3EEENS4_18smem_ptr_flag_bitsILi8EEENSQ_INS5_IJNSA_ILi8EEESF_EEENS5_IJSF_SB_EEEEEEEvNS4_8identityESX_S17_vS18_EENS_8epilogue10collective18CollectiveEpilogueINS1A_23Sm100TmaWarpSpecializedILi2ELi2ELi64ELb0ELb0EEEJSG_NS5_IJNSQ_ISE_SB_EENSQ_INSA_ILi64EEESB_EEEEEaSH_aSH_NS1A_6fusion15FusionCallbacksIS1E_NS1J_17LinearCombinationIaiaiLNS_15FloatRoundStyleE2EEESG_S1I_JEEENS4_5SM1004TMEM4LOAD26SM100_TMEM_LOAD_32dp32b64xESX_NSY_INSZ_ILi2ELi4ELi3EEES12_NSQ_INS5_IJS13_S1G_EEENS5_IJS1G_SB_EEEEEEENS4_39AutoVectorizingCopyWithAssumedAlignmentILi128EEENS4_14SM90_TMA_STOREES1X_S1Z_S1Z_EEEvvEEEEvNT_6ParamsE,@"STO_CUDA_ENTRY STV_DEFAULT"
_ZN7cutlass13device_kernelINS_4gemm6kernel13GemmUniversalIN4cute5tupleIJiiiiEEENS1_10collective13CollectiveMmaINS1_35MainloopSm100TmaUmmaWarpSpecializedILi24ELi2ELi4ENS5_IJNS4_1CILi1EEESB_SB_EEEEENS5_IJNSA_ILi128EEESE_NSA_ILi32EEEEEEaNS5_IJlSB_lEEEaSH_NS4_8TiledMMAINS4_8MMA_AtomIJNS4_15SM100_MMA_S8_SSIaaiLi128ELi128ELNS4_4UMMA5MajorE0ELSM_0ELNSL_8SaturateE0EEEEEENS4_6LayoutISC_NS5_IJNSA_ILi0EEESR_SR_EEEEENS5_IJNS4_10UnderscoreESU_SU_EEEEENS4_13SM90_TMA_LOADENS4_14ComposedLayoutINS4_7SwizzleILi1ELi4ELi3EEENS4_18smem_ptr_flag_bitsILi8EEENSQ_INS5_IJNSA_ILi8EEESF_EEENS5_IJSF_SB_EEEEEEEvNS4_8identityESX_S17_vS18_EENS_8epilogue10collective18CollectiveEpilogueINS1A_23Sm100TmaWarpSpecializedILi2ELi2ELi64ELb0ELb0EEEJSG_NS5_IJNSQ_ISE_SB_EENSQ_INSA_ILi64EEESB_EEEEEaSH_aSH_NS1A_6fusion15FusionCallbacksIS1E_NS1J_17LinearCombinationIaiaiLNS_15FloatRoundStyleE2EEESG_S1I_JEEENS4_5SM1004TMEM4LOAD26SM100_TMEM_LOAD_32dp32b64xESX_NSY_INSZ_ILi2ELi4ELi3EEES12_NSQ_INS5_IJS13_S1G_EEENS5_IJS1G_SB_EEEEEEENS4_39AutoVectorizingCopyWithAssumedAlignmentILi128EEENS4_14SM90_TMA_STOREES1X_S1Z_S1Z_EEEvvEEEEvNT_6ParamsE:
[----:B------:R-:W1:Y:S01]  /*0000*/  LDC R1, c[0x0][0x37c] ;  /* 0x0000df00ff017b82 */ /* 0x000e620000000800 */
[----:B------:R-:W2:Y:S01]  /*0010*/  S2R R167, SR_TID.X ;  /* 0x0000000000a77919 */ /* 0x000ea20000002100 */
[----:B------:R-:W3:Y:S01]  /*0020*/  LDCU.64 UR4, c[0x0][0x890] ;  /* 0x00011200ff0477ac */ /* 0x000ee20008000a00 */
[----:B------:R-:W-:Y:S02]  /*0030*/  PRMT R151, RZ, 0x7610, R151 ;  /* 0x00007610ff977816 */ /* 0x000fe40000000097 */
[----:B------:R-:W-:Y:S01]  /*0040*/  ELECT P5, URZ, PT ;  /* 0x0000000000ff782f */ /* 0x000fe200038a0000 */
[----:B------:R-:W4:Y:S01]  /*0050*/  LDCU.64 UR46, c[0x0][0x358] ;  /* 0x00006b00ff2e77ac */ /* 0x000f220008000a00 */
[----:B---3--:R-:W-:-:S04]  /*0060*/  UISETP.NE.U32.AND UP0, UPT, UR4, URZ, UPT ;  /* 0x000000ff0400728c */ /* 0x008fc8000bf05070 */
[----:B------:R-:W-:Y:S01]  /*0070*/  UISETP.NE.AND.EX UP0, UPT, UR5, URZ, UPT, UP0 ;  /* 0x000000ff0500728c */ /* 0x000fe2000bf05300 */
[----:B--2---:R-:W-:-:S05]  /*0080*/  SHF.R.U32.HI R154, RZ, 0x5, R167 ;  /* 0x00000005ff9a7819 */ /* 0x004fca00000116a7 */
[----:B------:R-:W2:Y:S02]  /*0090*/  SHFL.IDX PT, R0, R154, RZ, 0x1f ;  /* 0x00001fff9a007589 */ /* 0x000ea400000e0000 */
[----:B--2---:R-:W-:Y:S01]  /*00a0*/  R2UR UR8, R0 ;  /* 0x00000000000872ca */ /* 0x004fe200000e0000 */
[----:B-1--4-:R-:W-:-:S14]  /*00b0*/  BRA.U UP0, `(.L_x_0) ;  /* 0x00000001002c7547 */ /* 0x012fdc000b800000 */
[----:B------:R-:W1:Y:S02]  /*00c0*/  LDCU.64 UR6, c[0x0][0x888] ;  /* 0x00011100ff0677ac */ /* 0x000e640008000a00 */
[----:B-1----:R-:W-:-:S04]  /*00d0*/  UISETP.NE.U32.AND UP0, UPT, UR6, URZ, UPT ;  /* 0x000000ff0600728c */ /* 0x002fc8000bf05070 */
[----:B------:R-:W-:-:S09]  /*00e0*/  UISETP.NE.AND.EX UP0, UPT, UR7, URZ, UPT, UP0 ;  /* 0x000000ff0700728c */ /* 0x000fd2000bf05300 */
[----:B------:R-:W-:Y:S05]  /*00f0*/  BRA.U !UP0, `(.L_x_1) ;  /* 0x0000000108107547 */ /* 0x000fea000b800000 */
[----:B------:R-:W1:Y:S02]  /*0100*/  LDC.64 R82, c[0x0][0x888] ;  /* 0x00022200ff527b82 */ /* 0x000e640000000a00 */
[----:B-1----:R1:W5:Y:S01]  /*0110*/  LDG.E R82, desc[UR46][R82.64] ;  /* 0x0000002e52527981 */ /* 0x002362000c1e1900 */
[----:B------:R-:W-:Y:S01]  /*0120*/  HFMA2 R151, -RZ, RZ, 0, 5.9604644775390625e-08 ;  /* 0x00000001ff977431 */ /* 0x000fe200000001ff */
[----:B------:R-:W-:Y:S05]  /*0130*/  BRA `(.L_x_0) ;  /* 0x00000000000c7947 */ /* 0x000fea0003800000 */
.L_x_1:
[----:B------:R-:W1:Y:S01]  /*0140*/  LDCU UR6, c[0x0][0x880] ;  /* 0x00011000ff0677ac */ /* 0x000e620008000800 */
[----:B------:R-:W-:Y:S01]  /*0150*/  HFMA2 R151, -RZ, RZ, 0, 5.9604644775390625e-08 ;  /* 0x00000001ff977431 */ /* 0x000fe200000001ff */
[----:B-1----:R-:W-:-:S07]  /*0160*/  MOV R82, UR6 ;  /* 0x0000000600527c02 */ /* 0x002fce0008000f00 */
.L_x_0:
[----:B------:R-:W2:Y:S02]  /*0170*/  LDCU.64 UR6, c[0x0][0x8b0] ;  /* 0x00011600ff0677ac */ /* 0x000ea40008000a00 */
[----:B--2---:R-:W-:-:S04]  /*0180*/  UISETP.NE.U32.AND UP0, UPT, UR6, URZ, UPT ;  /* 0x000000ff0600728c */ /* 0x004fc8000bf05070 */
[----:B------:R-:W-:-:S09]  /*0190*/  UISETP.NE.AND.EX UP0, UPT, UR7, URZ, UPT, UP0 ;  /* 0x000000ff0700728c */ /* 0x000fd2000bf05300 */
[----:B------:R-:W-:Y:S05]  /*01a0*/  BRA.U UP0, `(.L_x_2) ;  /* 0x0000000100247547 */ /* 0x000fea000b800000 */
[----:B------:R-:W2:Y:S02]  /*01b0*/  LDCU.64 UR6, c[0x0][0x8a8] ;  /* 0x00011500ff0677ac */ /* 0x000ea40008000a00 */
[----:B--2---:R-:W-:-:S04]  /*01c0*/  UISETP.NE.U32.AND UP0, UPT, UR6, URZ, UPT ;  /* 0x000000ff0600728c */ /* 0x004fc8000bf05070 */
[----:B------:R-:W-:-:S09]  /*01d0*/  UISETP.NE.AND.EX UP0, UPT, UR7, URZ, UPT, UP0 ;  /* 0x000000ff0700728c */ /* 0x000fd2000bf05300 */
[----:B------:R-:W-:Y:S05]  /*01e0*/  BRA.U !UP0, `(.L_x_3) ;  /* 0x00000001080c7547 */ /* 0x000fea000b800000 */
[----:B------:R-:W2:Y:S02]  /*01f0*/  LDC.64 R78, c[0x0][0x8a8] ;  /* 0x00022a00ff4e7b82 */ /* 0x000ea40000000a00 */
[----:B--2---:R2:W5:Y:S01]  /*0200*/  LDG.E R78, desc[UR46][R78.64] ;  /* 0x0000002e4e4e7981 */ /* 0x004562000c1e1900 */
[----:B------:R-:W-:Y:S05]  /*0210*/  BRA `(.L_x_2) ;  /* 0x0000000000087947 */ /* 0x000fea0003800000 */
.L_x_3:
[----:B------:R-:W2:Y:S02]  /*0220*/  LDCU UR6, c[0x0][0x8a0] ;  /* 0x00011400ff0677ac */ /* 0x000ea40008000800 */
[----:B--2---:R-:W-:Y:S02]  /*0230*/  MOV R78, UR6 ;  /* 0x00000006004e7c02 */ /* 0x004fe40008000f00 */
.L_x_2:
[----:B------:R-:W-:Y:S01]  /*0240*/  IMAD.U32 R0, RZ, RZ, UR8 ;  /* 0x00000008ff007e24 */ /* 0x000fe2000f8e00ff */
[----:B------:R-:W-:Y:S04]  /*0250*/  BSSY.RECONVERGENT B0, `(.L_x_4) ;  /* 0x000000c000007945 */ /* 0x000fe80003800200 */
[C---:B------:R-:W-:Y:S02]  /*0260*/  ISETP.NE.OR P1, PT, R0.reuse, 0x1, !P5 ;  /* 0x000000010000780c */ /* 0x040fe40006f25670 */
[----:B------:R-:W-:-:S11]  /*0270*/  ISETP.NE.OR P0, PT, R0, 0x3, !P5 ;  /* 0x000000030000780c */ /* 0x000fd60006f05670 */
[----:B------:R-:W-:Y:S05]  /*0280*/  @P1 BRA `(.L_x_5) ;  /* 0x0000000000201947 */ /* 0x000fea0003800000 */
[----:B------:R-:W3:Y:S02]  /*0290*/  LDCU.64 UR6, c[0x0][0x348] ;  /* 0x00006900ff0677ac */ /* 0x000ee40008000a00 */
[----:B---3--:R-:W-:Y:S02]  /*02a0*/  UIADD3 UR10, UP1, UPT, UR6, 0x80, URZ ;  /* 0x00000080060a7890 */ /* 0x008fe4000ff3e0ff */
[----:B------:R-:W-:Y:S02]  /*02b0*/  UIADD3 UR6, UP0, UPT, UR6, 0x180, URZ ;  /* 0x0000018006067890 */ /* 0x000fe4000ff1e0ff */
[----:B------:R-:W-:Y:S02]  /*02c0*/  UIADD3.X UR11, UPT, UPT, URZ, UR7, URZ, UP1, !UPT ;  /* 0x00000007ff0b7290 */ /* 0x000fe40008ffe4ff */
[----:B------:R-:W-:-:S07]  /*02d0*/  UIADD3.X UR7, UPT, UPT, URZ, UR7, URZ, UP0, !UPT ;  /* 0x00000007ff077290 */ /* 0x000fce00087fe4ff */
[----:B------:R3:W-:Y:S02]  /*02e0*/  UTMACCTL.PF [UR10] ;  /* 0x000000000a0079b9 */ /* 0x0007e40008040000 */
[----:B------:R3:W-:Y:S02]  /*02f0*/  UTMACCTL.PF [UR6] ;  /* 0x00000000060079b9 */ /* 0x0007e40008040000 */
[----:B---3--:R-:W-:Y:S01]  /*0300*/  NOP ;  /* 0x0000000000007918 */ /* 0x008fe20000000000 */
.L_x_5:
[----:B------:R-:W-:Y:S05]  /*0310*/  BSYNC.RECONVERGENT B0 ;  /* 0x0000000000007941 */ /* 0x000fea0003800200 */
.L_x_4:
[----:B------:R-:W-:Y:S04]  /*0320*/  BSSY.RECONVERGENT B0, `(.L_x_6) ;  /* 0x000000a000007945 */ /* 0x000fe80003800200 */
        /* <DEDUP_REMOVED lines=9> */
.L_x_7:
[----:B------:R-:W-:Y:S05]  /*03c0*/  BSYNC.RECONVERGENT B0 ;  /* 0x0000000000007941 */ /* 0x000fea0003800200 */
.L_x_6:
[----:B------:R-:W3:Y:S01]  /*03d0*/  LDCU.64 UR6, c[0x0][0x888] ;  /* 0x00011100ff0677ac */ /* 0x000ee20008000a00 */
[----:B------:R-:W-:Y:S02]  /*03e0*/  UISETP.EQ.U32.AND UP1, UPT, UR4, URZ, UPT ;  /* 0x000000ff0400728c */ /* 0x000fe4000bf22070 */
[----:B------:R-:W-:Y:S02]  /*03f0*/  UPLOP3.LUT UP2, UPT, UPT, UPT, UPT, 0x80, 0x8 ;  /* 0x000000000008789c */ /* 0x000fe40003f4f070 */
[----:B---3--:R-:W-:-:S04]  /*0400*/  UISETP.NE.U32.AND UP0, UPT, UR6, URZ, UPT ;  /* 0x000000ff0600728c */ /* 0x008fc8000bf05070 */
[----:B------:R-:W-:-:S04]  /*0410*/  UISETP.NE.AND.EX UP0, UPT, UR7, URZ, UPT, UP0 ;  /* 0x000000ff0700728c */ /* 0x000fc8000bf05300 */
[----:B------:R-:W-:-:S04]  /*0420*/  UISETP.EQ.OR.EX UP3, UPT, UR5, URZ, !UP0, UP1 ;  /* 0x000000ff0500728c */ /* 0x000fc8000c762710 */
[----:B------:R-:W-:-:S05]  /*0430*/  UP2UR UR50, UPR, URZ, 0x8 ;  /* 0x00000008ff327883 */ /* 0x000fca0008000000 */
[----:B------:R-:W-:Y:S07]  /*0440*/  BRA.U !UP3, `(.L_x_8) ;  /* 0x000000010b207547 */ /* 0x000fee000b800000 */
[----:B-----5:R-:W-:Y:S01]  /*0450*/  R2UR UR6, R82 ;  /* 0x00000000520672ca */ /* 0x020fe200000e0000 */
[----:B------:R-:W-:Y:S02]  /*0460*/  UISETP.NE.U32.AND UP2, UPT, UR4, URZ, UPT ;  /* 0x000000ff0400728c */ /* 0x000fe4000bf45070 */
[----:B------:R-:W-:Y:S02]  /*0470*/  USEL UR4, URZ, 0xffffffff, UP0 ;  /* 0xffffffffff047887 */ /* 0x000fe40008000000 */
[----:B------:R-:W-:-:S08]  /*0480*/  UISETP.NE.AND.EX UP2, UPT, UR5, URZ, UPT, UP2 ;  /* 0x000000ff0500728c */ /* 0x000fd0000bf45320 */
[----:B------:R-:W-:-:S04]  /*0490*/  UISETP.NE.AND UP1, UPT, UR6, URZ, UPT ;  /* 0x000000ff0600728c */ /* 0x000fc8000bf25270 */
[----:B------:R-:W-:-:S04]  /*04a0*/  @!UP2 USEL UR4, URZ, 0xffffffff, UP1 ;  /* 0xffffffffff04a887 */ /* 0x000fc80008800000 */
[----:B------:R-:W-:-:S04]  /*04b0*/  ULOP3.LUT UR4, UR4, 0x1, URZ, 0xc0, !UPT ;  /* 0x0000000104047892 */ /* 0x000fc8000f8ec0ff */
[----:B------:R-:W-:-:S11]  /*04c0*/  UISETP.NE.U32.AND UP2, UPT, UR4, 0x1, UPT ;  /* 0x000000010400788c */ /* 0x000fd6000bf45070 */
.L_x_8:
[----:B------:R-:W3:Y:S01]  /*04d0*/  SHFL.IDX PT, R2, R154, RZ, 0x1f ;  /* 0x00001fff9a027589 */ /* 0x000ee200000e0000 */
[----:B------:R-:W-:-:S04]  /*04e0*/  UISETP.NE.AND UP1, UPT, UR8, 0x2, UPT ;  /* 0x000000020800788c */ /* 0x000fc8000bf25270 */
[----:B------:R-:W-:Y:S01]  /*04f0*/  USEL UR6, URZ, 0x1, UP1 ;  /* 0x00000001ff067887 */ /* 0x000fe20008800000 */
[----:B---3--:R-:W-:-:S13]  /*0500*/  ISETP.NE.AND P0, PT, R2, RZ, PT ;  /* 0x000000ff0200720c */ /* 0x008fda0003f05270 */
[----:B------:R-:W-:Y:S05]  /*0510*/  @P0 BRA `(.L_x_9) ;  /* 0x0000000000f40947 */ /* 0x000fea0003800000 */
[----:B------:R-:W-:Y:S01]  /*0520*/  ELECT P0, URZ, PT ;  /* 0x0000000000ff782f */ /* 0x000fe20003800000 */
[----:B------:R-:W-:-:S12]  /*0530*/  BSSY.RECONVERGENT B0, `(.L_x_9) ;  /* 0x000003b000007945 */ /* 0x000fd80003800200 */
[----:B------:R-:W-:Y:S05]  /*0540*/  @!P0 BRA `(.L_x_10) ;  /* 0x0000000000e48947 */ /* 0x000fea0003800000 */
[----:B------:R-:W3:Y:S01]  /*0550*/  S2UR UR5, SR_CgaCtaId ;  /* 0x00000000000579c3 */ /* 0x000ee20000008800 */
[----:B------:R-:W-:Y:S01]  /*0560*/  UMOV UR7, 0x400 ;  /* 0x0000040000077882 */ /* 0x000fe20000000000 */
[----:B------:R-:W-:Y:S02]  /*0570*/  UMOV UR4, 0x1 ;  /* 0x0000000100047882 */ /* 0x000fe40000000000 */
[----:B------:R-:W-:-:S04]  /*0580*/  UIADD3 UR10, UPT, UPT, -UR4, 0x100000, URZ ;  /* 0x00100000040a7890 */ /* 0x000fc8000fffe1ff */
[----:B------:R-:W-:Y:S02]  /*0590*/  USHF.L.U32 UR11, UR10, 0xb, URZ ;  /* 0x0000000b0a0b7899 */ /* 0x000fe400080006ff */
[----:B------:R-:W-:Y:S02]  /*05a0*/  USHF.L.U32 UR10, UR10, 0x1, URZ ;  /* 0x000000010a0a7899 */ /* 0x000fe400080006ff */
[----:B---3--:R-:W-:Y:S01]  /*05b0*/  ULEA UR5, UR5, UR7, 0x18 ;  /* 0x0000000705057291 */ /* 0x008fe2000f8ec0ff */
[----:B------:R-:W3:Y:S11]  /*05c0*/  FENCE.VIEW.ASYNC.S ;  /* 0x00000000000073c6 */ /* 0x000ef60000000000 */
[----:B---3--:R3:W4:Y:S01]  /*05d0*/  SYNCS.EXCH.64 URZ, [UR5], UR10 ;  /* 0x0000000a05ff75b2 */ /* 0x0087220008000100 */
[----:B------:R3:W1:Y:S01]  /*05e0*/  SYNCS.EXCH.64 URZ, [UR5+0xc0], UR10 ;  /* 0x0000c00a05ff75b2 */ /* 0x0006620008000100 */
        /* <DEDUP_REMOVED lines=45> */
[----:B------:R3:W1:Y:S02]  /*08c0*/  SYNCS.EXCH.64 URZ, [UR5+0x178], UR10 ;  /* 0x0001780a05ff75b2 */ /* 0x0006640008000100 */
[----:B---34-:R-:W-:Y:S01]  /*08d0*/  NOP ;  /* 0x0000000000007918 */ /* 0x018fe20000000000 */
.L_x_10:
[----:B------:R-:W-:Y:S05]  /*08e0*/  BSYNC.RECONVERGENT B0 ;  /* 0x0000000000007941 */ /* 0x000fea0003800200 */
.L_x_9:
[----:B------:R-:W3:Y:S01]  /*08f0*/  SHFL.IDX PT, R2, R154, RZ, 0x1f ;  /* 0x00001fff9a027589 */ /* 0x000ee200000e0000 */
[----:B------:R-:W-:Y:S01]  /*0900*/  NOP ;  /* 0x0000000000007918 */ /* 0x000fe20000000000 */
[----:B---3--:R-:W-:-:S13]  /*0910*/  ISETP.NE.AND P0, PT, R2, 0x1, PT ;  /* 0x000000010200780c */ /* 0x008fda0003f05270 */
[----:B------:R-:W-:Y:S05]  /*0920*/  @P0 BRA `(.L_x_11) ;  /* 0x0000000000480947 */ /* 0x000fea0003800000 */
[----:B------:R-:W3:Y:S01]  /*0930*/  S2UR UR7, SR_CgaCtaId ;  /* 0x00000000000779c3 */ /* 0x000ee20000008800 */
[----:B------:R-:W-:Y:S01]  /*0940*/  UMOV UR9, 0x400 ;  /* 0x0000040000097882 */ /* 0x000fe20000000000 */
[----:B------:R-:W-:Y:S01]  /*0950*/  UMOV UR5, 0x20 ;  /* 0x0000002000057882 */ /* 0x000fe20000000000 */
[----:B------:R-:W-:Y:S01]  /*0960*/  UMOV UR4, 0x80 ;  /* 0x0000008000047882 */ /* 0x000fe20000000000 */
[----:B------:R-:W-:-:S04]  /*0970*/  UIADD3 UR10, UPT, UPT, -UR5, 0x100000, URZ ;  /* 0x00100000050a7890 */ /* 0x000fc8000fffe1ff */
[----:B------:R-:W-:Y:S02]  /*0980*/  USHF.L.U32 UR11, UR10, 0xb, URZ ;  /* 0x0000000b0a0b7899 */ /* 0x000fe400080006ff */
[----:B------:R-:W-:Y:S02]  /*0990*/  USHF.L.U32 UR10, UR10, 0x1, URZ ;  /* 0x000000010a0a7899 */ /* 0x000fe400080006ff */
[----:B------:R-:W-:-:S04]  /*09a0*/  UIADD3 UR4, UPT, UPT, -UR4, 0x100000, URZ ;  /* 0x0010000004047890 */ /* 0x000fc8000fffe1ff */
[----:B------:R-:W-:Y:S02]  /*09b0*/  USHF.L.U32 UR5, UR4, 0xb, URZ ;  /* 0x0000000b04057899 */ /* 0x000fe400080006ff */
[----:B------:R-:W-:Y:S01]  /*09c0*/  USHF.L.U32 UR4, UR4, 0x1, URZ ;  /* 0x0000000104047899 */ /* 0x000fe200080006ff */
[----:B------:R-:W-:Y:S01]  /*09d0*/  ELECT P0, URZ, PT ;  /* 0x0000000000ff782f */ /* 0x000fe20003800000 */
[----:B---3--:R-:W-:Y:S01]  /*09e0*/  ULEA UR7, UR7, UR9, 0x18 ;  /* 0x0000000907077291 */ /* 0x008fe2000f8ec0ff */
[----:B------:R-:W3:Y:S11]  /*09f0*/  FENCE.VIEW.ASYNC.S ;  /* 0x00000000000073c6 */ /* 0x000ef60000000000 */
[----:B---3--:R3:W4:Y:S01]  /*0a00*/  SYNCS.EXCH.64 URZ, [UR7+0x180], UR10 ;  /* 0x0001800a07ff75b2 */ /* 0x0087220008000100 */
[----:B------:R3:W1:Y:S01]  /*0a10*/  SYNCS.EXCH.64 URZ, [UR7+0x190], UR4 ;  /* 0x0001900407ff75b2 */ /* 0x0006620008000100 */
[----:B------:R3:W1:Y:S01]  /*0a20*/  SYNCS.EXCH.64 URZ, [UR7+0x188], UR10 ;  /* 0x0001880a07ff75b2 */ /* 0x0006620008000100 */
[----:B------:R3:W1:Y:S01]  /*0a30*/  SYNCS.EXCH.64 URZ, [UR7+0x198], UR4 ;  /* 0x0001980407ff75b2 */ /* 0x0006620008000100 */
[----:B------:R-:W-:Y:S01]  /*0a40*/  NOP ;  /* 0x0000000000007918 */ /* 0x000fe20000000000 */
.L_x_11:
[----:B------:R-:W2:Y:S01]  /*0a50*/  SHFL.IDX PT, R2, R154, RZ, 0x1f ;  /* 0x00001fff9a027589 */ /* 0x000ea200000e0000 */
[----:B------:R-:W-:Y:S01]  /*0a60*/  NOP ;  /* 0x0000000000007918 */ /* 0x000fe20000000000 */
[----:B--2---:R-:W-:-:S13]  /*0a70*/  ISETP.NE.AND P0, PT, R2, 0x3, PT ;  /* 0x000000030200780c */ /* 0x004fda0003f05270 */
[----:B------:R-:W-:Y:S05]  /*0a80*/  @P0 BRA `(.L_x_12) ;  /* 0x0000000000300947 */ /* 0x000fea0003800000 */
[----:B---3--:R-:W2:Y:S01]  /*0a90*/  S2UR UR5, SR_CgaCtaId ;  /* 0x00000000000579c3 */ /* 0x008ea20000008800 */
[----:B------:R-:W-:Y:S01]  /*0aa0*/  UMOV UR7, 0x400 ;  /* 0x0000040000077882 */ /* 0x000fe20000000000 */
[----:B------:R-:W-:Y:S01]  /*0ab0*/  UMOV UR4, 0x20 ;  /* 0x0000002000047882 */ /* 0x000fe20000000000 */
[----:B------:R-:W-:Y:S01]  /*0ac0*/  ELECT P0, URZ, PT ;  /* 0x0000000000ff782f */ /* 0x000fe20003800000 */
[----:B------:R-:W-:-:S04]  /*0ad0*/  UIADD3 UR10, UPT, UPT, -UR4, 0x100000, URZ ;  /* 0x00100000040a7890 */ /* 0x000fc8000fffe1ff */
[----:B------:R-:W-:Y:S02]  /*0ae0*/  USHF.L.U32 UR11, UR10, 0xb, URZ ;  /* 0x0000000b0a0b7899 */ /* 0x000fe400080006ff */
[----:B------:R-:W-:Y:S02]  /*0af0*/  USHF.L.U32 UR10, UR10, 0x1, URZ ;  /* 0x000000010a0a7899 */ /* 0x000fe400080006ff */
[----:B--2---:R-:W-:Y:S01]  /*0b00*/  ULEA UR5, UR5, UR7, 0x18 ;  /* 0x0000000705057291 */ /* 0x004fe2000f8ec0ff */
[----:B------:R-:W2:Y:S11]  /*0b10*/  FENCE.VIEW.ASYNC.S ;  /* 0x00000000000073c6 */ /* 0x000eb60000000000 */
[----:B--2---:R2:W3:Y:S01]  /*0b20*/  SYNCS.EXCH.64 URZ, [UR5+0x1a0], UR10 ;  /* 0x0001a00a05ff75b2 */ /* 0x0044e20008000100 */
[----:B------:R2:W1:Y:S01]  /*0b30*/  SYNCS.EXCH.64 URZ, [UR5+0x1a8], UR10 ;  /* 0x0001a80a05ff75b2 */ /* 0x0004620008000100 */
[----:B------:R-:W-:Y:S01]  /*0b40*/  NOP ;  /* 0x0000000000007918 */ /* 0x000fe20000000000 */
.L_x_12:
[----:B------:R-:W4:Y:S01]  /*0b50*/  SHFL.IDX PT, R2, R154, RZ, 0x1f ;  /* 0x00001fff9a027589 */ /* 0x000f2200000e0000 */
[----:B------:R-:W-:Y:S01]  /*0b60*/  NOP ;  /* 0x0000000000007918 */ /* 0x000fe20000000000 */
[----:B----4-:R-:W-:-:S13]  /*0b70*/  ISETP.NE.AND P0, PT, R2, 0x4, PT ;  /* 0x000000040200780c */ /* 0x010fda0003f05270 */
[----:B------:R-:W-:Y:S05]  /*0b80*/  @P0 BRA `(.L_x_13) ;  /* 0x00000000004c0947 */ /* 0x000fea0003800000 */
[----:B--23--:R-:W2:Y:S01]  /*0b90*/  S2UR UR5, SR_CgaCtaId ;  /* 0x00000000000579c3 */ /* 0x00cea20000008800 */
[----:B------:R-:W-:Y:S01]  /*0ba0*/  UMOV UR9, 0x100 ;  /* 0x0000010000097882 */ /* 0x000fe20000000000 */
[----:B------:R-:W-:Y:S01]  /*0bb0*/  UMOV UR7, 0x400 ;  /* 0x0000040000077882 */ /* 0x000fe20000000000 */
[----:B------:R-:W-:Y:S01]  /*0bc0*/  USEL UR9, UR9, 0xe0, UP2 ;  /* 0x000000e009097887 */ /* 0x000fe20009000000 */
[----:B------:R-:W-:Y:S01]  /*0bd0*/  UMOV UR4, 0x1 ;  /* 0x0000000100047882 */ /* 0x000fe20000000000 */
[----:B------:R-:W-:Y:S01]  /*0be0*/  ELECT P0, URZ, PT ;  /* 0x0000000000ff782f */ /* 0x000fe20003800000 */
[----:B------:R-:W-:-:S04]  /*0bf0*/  UIADD3 UR10, UPT, UPT, -UR4, 0x100000, URZ ;  /* 0x00100000040a7890 */ /* 0x000fc8000fffe1ff */
[----:B------:R-:W-:Y:S02]  /*0c00*/  USHF.L.U32 UR11, UR10, 0xb, URZ ;  /* 0x0000000b0a0b7899 */ /* 0x000fe400080006ff */
[----:B------:R-:W-:Y:S02]  /*0c10*/  USHF.L.U32 UR10, UR10, 0x1, URZ ;  /* 0x000000010a0a7899 */ /* 0x000fe400080006ff */
[----:B------:R-:W-:-:S04]  /*0c20*/  UIADD3 UR12, UPT, UPT, -UR9, 0x100000, URZ ;  /* 0x00100000090c7890 */ /* 0x000fc8000fffe1ff */
[----:B------:R-:W-:Y:S02]  /*0c30*/  USHF.L.U32 UR13, UR12, 0xb, URZ ;  /* 0x0000000b0c0d7899 */ /* 0x000fe400080006ff */
[----:B------:R-:W-:Y:S02]  /*0c40*/  USHF.L.U32 UR12, UR12, 0x1, URZ ;  /* 0x000000010c0c7899 */ /* 0x000fe400080006ff */
[----:B--2---:R-:W-:Y:S01]  /*0c50*/  ULEA UR5, UR5, UR7, 0x18 ;  /* 0x0000000705057291 */ /* 0x004fe2000f8ec0ff */
[----:B------:R-:W2:Y:S11]  /*0c60*/  FENCE.VIEW.ASYNC.S ;  /* 0x00000000000073c6 */ /* 0x000eb60000000000 */
[----:B--2---:R4:W2:Y:S01]  /*0c70*/  SYNCS.EXCH.64 URZ, [UR5+0x1b0], UR10 ;  /* 0x0001b00a05ff75b2 */ /* 0x0048a20008000100 */
[----:B------:R4:W3:Y:S01]  /*0c80*/  SYNCS.EXCH.64 URZ, [UR5+0x1c0], UR12 ;  /* 0x0001c00c05ff75b2 */ /* 0x0008e20008000100 */
[----:B------:R4:W1:Y:S01]  /*0c90*/  SYNCS.EXCH.64 URZ, [UR5+0x1b8], UR10 ;  /* 0x0001b80a05ff75b2 */ /* 0x0008620008000100 */
[----:B------:R4:W1:Y:S02]  /*0ca0*/  SYNCS.EXCH.64 URZ, [UR5+0x1c8], UR12 ;  /* 0x0001c80c05ff75b2 */ /* 0x0008640008000100 */
[----:B----4-:R-:W-:Y:S01]  /*0cb0*/  NOP ;  /* 0x0000000000007918 */ /* 0x010fe20000000000 */
.L_x_13:
[----:B------:R-:W4:Y:S01]  /*0cc0*/  SHFL.IDX PT, R2, R154, RZ, 0x1f ;  /* 0x00001fff9a027589 */ /* 0x000f2200000e0000 */
[----:B------:R-:W-:Y:S01]  /*0cd0*/  NOP ;  /* 0x0000000000007918 */ /* 0x000fe20000000000 */
[----:B----4-:R-:W-:-:S13]  /*0ce0*/  ISETP.NE.AND P0, PT, R2, 0x5, PT ;  /* 0x000000050200780c */ /* 0x010fda0003f05270 */
[----:B------:R-:W-:Y:S05]  /*0cf0*/  @P0 BRA `(.L_x_14) ;  /* 0x0000000000580947 */ /* 0x000fea0003800000 */
[----:B---3--:R-:W3:Y:S01]  /*0d00*/  S2UR UR7, SR_CgaCtaId ;  /* 0x00000000000779c3 */ /* 0x008ee20000008800 */
[----:B------:R-:W-:Y:S01]  /*0d10*/  UMOV UR9, 0x400 ;  /* 0x0000040000097882 */ /* 0x000fe20000000000 */
[----:B--2---:R-:W-:Y:S01]  /*0d20*/  UMOV UR5, 0x1 ;  /* 0x0000000100057882 */ /* 0x004fe20000000000 */
        /* <DEDUP_REMOVED lines=9> */
[----:B------:R-:W2:Y:S11]  /*0dc0*/  FENCE.VIEW.ASYNC.S ;  /* 0x00000000000073c6 */ /* 0x000eb60000000000 */
[----:B--2---:R4:W2:Y:S01]  /*0dd0*/  SYNCS.EXCH.64 URZ, [UR7+0x1d0], UR10 ;  /* 0x0001d00a07ff75b2 */ /* 0x0048a20008000100 */
[----:B------:R4:W3:Y:S01]  /*0de0*/  SYNCS.EXCH.64 URZ, [UR7+0x1f0], UR4 ;  /* 0x0001f00407ff75b2 */ /* 0x0008e20008000100 */
[----:B------:R4:W1:Y:S01]  /*0df0*/  SYNCS.EXCH.64 URZ, [UR7+0x1d8], UR10 ;  /* 0x0001d80a07ff75b2 */ /* 0x0008620008000100 */
[----:B------:R4:W1:Y:S01]  /*0e00*/  SYNCS.EXCH.64 URZ, [UR7+0x1f8], UR4 ;  /* 0x0001f80407ff75b2 */ /* 0x0008620008000100 */
[----:B------:R4:W1:Y:S01]  /*0e10*/  SYNCS.EXCH.64 URZ, [UR7+0x1e0], UR10 ;  /* 0x0001e00a07ff75b2 */ /* 0x0008620008000100 */
[----:B------:R4:W1:Y:S01]  /*0e20*/  SYNCS.EXCH.64 URZ, [UR7+0x200], UR4 ;  /* 0x0002000407ff75b2 */ /* 0x0008620008000100 */
[----:B------:R4:W1:Y:S01]  /*0e30*/  SYNCS.EXCH.64 URZ, [UR7+0x1e8], UR10 ;  /* 0x0001e80a07ff75b2 */ /* 0x0008620008000100 */
[----:B------:R4:W1:Y:S02]  /*0e40*/  SYNCS.EXCH.64 URZ, [UR7+0x208], UR4 ;  /* 0x0002080407ff75b2 */ /* 0x0008640008000100 */
[----:B----4-:R-:W-:Y:S01]  /*0e50*/  NOP ;  /* 0x0000000000007918 */ /* 0x010fe20000000000 */
.L_x_14:
[----:B------:R-:W4:Y:S01]  /*0e60*/  SHFL.IDX PT, R2, R154, RZ, 0x1f ;  /* 0x00001fff9a027589 */ /* 0x000f2200000e0000 */
[----:B------:R-:W-:Y:S01]  /*0e70*/  NOP ;  /* 0x0000000000007918 */ /* 0x000fe20000000000 */
[----:B----4-:R-:W-:-:S13]  /*0e80*/  ISETP.NE.AND P0, PT, R2, 0x3, PT ;  /* 0x000000030200780c */ /* 0x010fda0003f05270 */
[----:B------:R-:W-:Y:S05]  /*0e90*/  @P0 BRA `(.L_x_15) ;  /* 0x0000000000380947 */ /* 0x000fea0003800000 */
[----:B--23--:R-:W2:Y:S01]  /*0ea0*/  S2UR UR5, SR_CgaCtaId ;  /* 0x00000000000579c3 */ /* 0x00cea20000008800 */
        /* <DEDUP_REMOVED lines=13> */
.L_x_15:
[----:B--23--:R-:W2:Y:S01]  /*0f80*/  S2UR UR5, SR_CTAID.X ;  /* 0x00000000000579c3 */ /* 0x00cea20000002500 */
[----:B------:R-:W-:-:S05]  /*0f90*/  CS2R.32 R152, SR_CgaSize ;  /* 0x0000000000987805 */ /* 0x000fca0000008a00 */
[----:B------:R-:W-:-:S05]  /*0fa0*/  IMAD R152, R152, -0xa0, RZ ;  /* 0xffffff6098987824 */ /* 0x000fca00078e02ff */
[----:B------:R-:W-:-:S14]  /*0fb0*/  R2UR UR9, R152 ;  /* 0x00000000980972ca */ /* 0x000fdc00000e0000 */
[----:B------:R-:W3:Y:S01]  /*0fc0*/  LDCU UR9, c[0x0][UR9+0x2b0] ;  /* 0x00005600090977ac */ /* 0x000ee20008000800 */
[----:B------:R-:W-:Y:S01]  /*0fd0*/  NOP ;  /* 0x0000000000007918 */ /* 0x000fe20000000000 */
[----:B------:R-:W-:-:S05]  /*0fe0*/  CS2R.32 R152, SR_CgaSize ;  /* 0x0000000000987805 */ /* 0x000fca0000008a00 */
[----:B------:R-:W-:-:S05]  /*0ff0*/  IMAD R152, R152, -0xa0, RZ ;  /* 0xffffff6098987824 */ /* 0x000fca00078e02ff */
[----:B------:R-:W-:-:S14]  /*1000*/  R2UR UR7, R152 ;  /* 0x00000000980772ca */ /* 0x000fdc00000e0000 */
[----:B------:R-:W4:Y:S01]  /*1010*/  LDCU UR7, c[0x0][UR7+0x2b4] ;  /* 0x00005680070777ac */ /* 0x000f220008000800 */
[----:B------:R-:W1:Y:S08]  /*1020*/  S2UR UR4, SR_CTAID.Y ;  /* 0x00000000000479c3 */ /* 0x000e700000002600 */
[----:B------:R-:W4:Y:S01]  /*1030*/  LDC R9, c[0x0][0xb24] ;  /* 0x0002c900ff097b82 */ /* 0x000f220000000800 */
[----:B--2---:R-:W-:-:S02]  /*1040*/  I2FP.F32.U32 R4, UR5 ;  /* 0x0000000500047c45 */ /* 0x004fc40008201000 */
[----:B------:R-:W-:-:S05]  /*1050*/  CS2R.32 R5, SR_CgaSize ;  /* 0x0000000000057805 */ /* 0x000fca0000008a00 */
[----:B------:R-:W-:-:S06]  /*1060*/  IMAD R5, R5, -0xa0, RZ ;  /* 0xffffff6005057824 */ /* 0x000fcc00078e02ff */
[----:B------:R-:W2:Y:S01]  /*1070*/  LDC R5, c[0x0][R5+0x2a0] ;  /* 0x0000a80005057b82 */ /* 0x000ea20000000800 */
[----:B------:R-:W-:Y:S01]  /*1080*/  MOV R21, UR5 ;  /* 0x0000000500157c02 */ /* 0x000fe20008000f00 */
[----:B---3--:R-:W-:Y:S01]  /*1090*/  FMUL R4, R4, UR9 ;  /* 0x0000000904047c20 */ /* 0x008fe20008400000 */
[----:B-1----:R-:W-:Y:S02]  /*10a0*/  I2FP.F32.U32 R2, UR4 ;  /* 0x0000000400027c45 */ /* 0x002fe40008201000 */
[----:B------:R-:W-:-:S05]  /*10b0*/  CS2R.32 R3, SR_CgaSize ;  /* 0x0000000000037805 */ /* 0x000fca0000008a00 */
[----:B------:R-:W-:-:S06]  /*10c0*/  IMAD R3, R3, -0xa0, RZ ;  /* 0xffffff6003037824 */ /* 0x000fcc00078e02ff */
[----:B------:R-:W1:Y:S01]  /*10d0*/  LDC R3, c[0x0][R3+0x2a4] ;  /* 0x0000a90003037b82 */ /* 0x000e620000000800 */
[----:B------:R-:W3:Y:S01]  /*10e0*/  F2I.U32.TRUNC.NTZ R152, R4 ;  /* 0x0000000400987305 */ /* 0x000ee2000020f000 */
[----:B------:R-:W-:Y:S01]  /*10f0*/  MOV R20, UR4 ;  /* 0x0000000400147c02 */ /* 0x000fe20008000f00 */
[----:B----4-:R-:W-:-:S05]  /*1100*/  FMUL R2, R2, UR7 ;  /* 0x0000000702027c20 */ /* 0x010fca0008400000 */
[----:B------:R-:W-:Y:S01]  /*1110*/  BAR.SYNC.DEFER_BLOCKING 0x0 ;  /* 0x0000000000007b1d */ /* 0x000fe20000010000 */
[----:B------:R-:W-:-:S05]  /*1120*/  ISETP.GE.AND P0, PT, R9, 0x1, PT ;  /* 0x000000010900780c */ /* 0x000fca0003f06270 */
[----:B------:R-:W4:Y:S02]  /*1130*/  F2I.U32.TRUNC.NTZ R150, R2 ;  /* 0x0000000200967305 */ /* 0x000f24000020f000 */
[----:B------:R-:W1:Y:S01]  /*1140*/  S2UR UR36, SR_CTAID.Z ;  /* 0x00000000002479c3 */ /* 0x000e620000002700 */
[----:B---3--:R-:W-:-:S05]  /*1150*/  IADD3 R152, PT, PT, -R152, RZ, RZ ;  /* 0x000000ff98987210 */ /* 0x008fca0007ffe1ff */
[----:B--2---:R-:W-:Y:S01]  /*1160*/  IMAD R152, R5, R152, UR5 ;  /* 0x0000000505987e24 */ /* 0x004fe2000f8e0298 */
[----:B----4-:R-:W-:-:S05]  /*1170*/  IADD3 R150, PT, PT, -R150, RZ, RZ ;  /* 0x000000ff96967210 */ /* 0x010fca0007ffe1ff */
[----:B-1----:R-:W-:Y:S01]  /*1180*/  IMAD R150, R3, R150, UR4 ;  /* 0x0000000403967e24 */ /* 0x002fe2000f8e0296 */
[----:B------:R-:W-:Y:S06]  /*1190*/  @!P0 BRA `(.L_x_16) ;  /* 0x0000000000b88947 */ /* 0x000fec0003800000 */
[----:B------:R-:W1:Y:S01]  /*11a0*/  LDC.64 R4, c[0x0][0xb18] ;  /* 0x0002c600ff047b82 */ /* 0x000e620000000a00 */
[----:B------:R-:W-:-:S07]  /*11b0*/  ISETP.NE.AND P0, PT, R9, 0x1, PT ;  /* 0x000000010900780c */ /* 0x000fce0003f05270 */
[----:B------:R-:W2:Y:S08]  /*11c0*/  LDC R10, c[0x0][0xb0c] ;  /* 0x0002c300ff0a7b82 */ /* 0x000eb00000000800 */
[----:B------:R-:W3:Y:S08]  /*11d0*/  LDC R11, c[0x0][0x370] ;  /* 0x0000dc00ff0b7b82 */ /* 0x000ef00000000800 */
[----:B------:R-:W4:Y:S01]  /*11e0*/  LDC R12, c[0x0][0x374] ;  /* 0x0000dd00ff0c7b82 */ /* 0x000f220000000800 */
[----:B-1----:R-:W-:-:S07]  /*11f0*/  ISETP.NE.AND P1, PT, R4, 0x1, PT ;  /* 0x000000010400780c */ /* 0x002fce0003f25270 */
[----:B------:R-:W3:Y:S01]  /*1200*/  LDC.64 R6, c[0x0][0xb10] ;  /* 0x0002c400ff067b82 */ /* 0x000ee20000000a00 */
[----:B--2---:R-:W-:-:S07]  /*1210*/  ISETP.NE.AND P2, PT, R10, 0x1, PT ;  /* 0x000000010a00780c */ /* 0x004fce0003f45270 */
[----:B------:R-:W1:Y:S08]  /*1220*/  LDC R8, c[0x0][0xb20] ;  /* 0x0002c800ff087b82 */ /* 0x000e700000000800 */
[----:B------:R-:W2:Y:S01]  /*1230*/  LDC.64 R2, c[0x0][0xb28] ;  /* 0x0002ca00ff027b82 */ /* 0x000ea20000000a00 */
[----:B----4-:R-:W-:-:S04]  /*1240*/  IMAD.HI.U32 R13, R12, R5, RZ ;  /* 0x000000050c0d7227 */ /* 0x010fc800078e00ff */
[----:B------:R-:W-:-:S04]  /*1250*/  IMAD.HI.U32 R5, R20, R5, RZ ;  /* 0x0000000514057227 */ /* 0x000fc800078e00ff */
[----:B---3--:R-:W-:-:S04]  /*1260*/  IMAD.HI.U32 R14, R11, R6, RZ ;  /* 0x000000060b0e7227 */ /* 0x008fc800078e00ff */
[C---:B------:R-:W-:Y:S01]  /*1270*/  IMAD.HI.U32 R16, R21.reuse, R6, RZ ;  /* 0x0000000615107227 */ /* 0x040fe200078e00ff */
[-C--:B------:R-:W-:Y:S02]  /*1280*/  @P2 SHF.R.U32.HI R11, RZ, R7.reuse, R14 ;  /* 0x00000007ff0b2219 */ /* 0x080fe4000001160e */
[-C--:B-1----:R-:W-:Y:S02]  /*1290*/  @P1 SHF.R.U32.HI R12, RZ, R8.reuse, R13 ;  /* 0x00000008ff0c1219 */ /* 0x082fe4000001160d */
[----:B------:R-:W-:Y:S02]  /*12a0*/  SHF.R.U32.HI R5, RZ, R8, R5 ;  /* 0x00000008ff057219 */ /* 0x000fe40000011605 */
[----:B------:R-:W-:Y:S02]  /*12b0*/  SHF.R.U32.HI R16, RZ, R7, R16 ;  /* 0x00000007ff107219 */ /* 0x000fe40000011610 */
[----:B------:R-:W-:Y:S01]  /*12c0*/  SEL R5, R20, R5, !P1 ;  /* 0x0000000514057207 */ /* 0x000fe20004800000 */
[----:B--2---:R-:W-:Y:S01]  /*12d0*/  IMAD.HI.U32 R14, R12, R2, RZ ;  /* 0x000000020c0e7227 */ /* 0x004fe200078e00ff */
[----:B------:R-:W-:-:S02]  /*12e0*/  SEL R7, R21, R16, !P2 ;  /* 0x0000001015077207 */ /* 0x000fc40005000000 */
[----:B------:R-:W-:Y:S01]  /*12f0*/  IADD3 R13, PT, PT, -R5, RZ, RZ ;  /* 0x000000ff050d7210 */ /* 0x000fe20007ffe1ff */
[----:B------:R-:W-:Y:S01]  /*1300*/  IMAD.HI.U32 R6, R11, R2, RZ ;  /* 0x000000020b067227 */ /* 0x000fe200078e00ff */
[----:B------:R-:W-:-:S03]  /*1310*/  @P0 SHF.R.U32.HI R12, RZ, R3, R14 ;  /* 0x00000003ff0c0219 */ /* 0x000fc6000001160e */
[----:B------:R-:W-:Y:S01]  /*1320*/  IMAD R13, R4, R13, R20 ;  /* 0x0000000d040d7224 */ /* 0x000fe200078e0214 */
[----:B------:R-:W-:Y:S01]  /*1330*/  @P0 SHF.R.U32.HI R11, RZ, R3, R6 ;  /* 0x00000003ff0b0219 */ /* 0x000fe20000011606 */
[----:B------:R-:W-:-:S04]  /*1340*/  IMAD R12, R12, R9, RZ ;  /* 0x000000090c0c7224 */ /* 0x000fc800078e02ff */
[----:B------:R-:W-:Y:S01]  /*1350*/  IMAD R6, R11, R9, RZ ;  /* 0x000000090b067224 */ /* 0x000fe200078e02ff */
[----:B------:R-:W-:-:S04]  /*1360*/  ISETP.GE.AND P1, PT, R5, R12, PT ;  /* 0x0000000c0500720c */ /* 0x000fc80003f26270 */
[----:B------:R-:W-:Y:S01]  /*1370*/  ISETP.GE.OR P1, PT, R7, R6, P1 ;  /* 0x000000060700720c */ /* 0x000fe20000f26670 */
[----:B------:R-:W-:-:S05]  /*1380*/  IMAD.HI.U32 R6, R5, R2, RZ ;  /* 0x0000000205067227 */ /* 0x000fca00078e00ff */
[----:B------:R-:W-:-:S04]  /*1390*/  SHF.R.U32.HI R6, RZ, R3, R6 ;  /* 0x00000003ff067219 */ /* 0x000fc80000011606 */
[----:B------:R-:W-:-:S03]  /*13a0*/  SEL R6, R5, R6, !P0 ;  /* 0x0000000605067207 */ /* 0x000fc60004000000 */
[----:B------:R-:W-:Y:S01]  /*13b0*/  @!P1 IMAD.HI.U32 R8, R7, R2, RZ ;  /* 0x0000000207089227 */ /* 0x000fe200078e00ff */
[----:B------:R-:W-:-:S04]  /*13c0*/  IADD3 R2, PT, PT, -R6, RZ, RZ ;  /* 0x000000ff06027210 */ /* 0x000fc80007ffe1ff */
[----:B------:R-:W-:Y:S01]  /*13d0*/  @!P1 SHF.R.U32.HI R8, RZ, R3, R8 ;  /* 0x00000003ff089219 */ /* 0x000fe20000011608 */
[----:B------:R-:W-:-:S03]  /*13e0*/  IMAD R2, R9, R2, R5 ;  /* 0x0000000209027224 */ /* 0x000fc600078e0205 */
[----:B------:R-:W-:-:S05]  /*13f0*/  @!P1 SEL R3, R7, R8, !P0 ;  /* 0x0000000807039207 */ /* 0x000fca0004000000 */
[--C-:B------:R-:W-:Y:S02]  /*1400*/  @!P1 IMAD.IADD R6, R6, 0x1, -R3.reuse ;  /* 0x0000000106069824 */ /* 0x100fe400078e0a03 */
[----:B------:R-:W-:Y:S01]  /*1410*/  @!P1 IMAD R3, R2, R11, R3 ;  /* 0x0000000b02039224 */ /* 0x000fe200078e0203 */
[----:B------:R-:W-:Y:S01]  /*1420*/  IADD3 R2, PT, PT, -R7, RZ, RZ ;  /* 0x000000ff07027210 */ /* 0x000fe20007ffe1ff */
[----:B------:R-:W-:Y:S02]  /*1430*/  @!P1 IMAD R5, R6, R9, R7 ;  /* 0x0000000906059224 */ /* 0x000fe400078e0207 */
[----:B------:R-:W-:Y:S02]  /*1440*/  @!P1 IMAD.MOV.U32 R7, RZ, RZ, R3 ;  /* 0x000000ffff079224 */ /* 0x000fe400078e0003 */
[----:B------:R-:W-:Y:S02]  /*1450*/  IMAD R2, R10, R2, R21 ;  /* 0x000000020a027224 */ /* 0x000fe400078e0215 */
[----:B------:R-:W-:-:S02]  /*1460*/  IMAD R20, R5, R4, R13 ;  /* 0x0000000405147224 */ /* 0x000fc400078e020d */
[----:B------:R-:W-:Y:S02]  /*1470*/  IMAD R21, R7, R10, R2 ;  /* 0x0000000a07157224 */ /* 0x000fe400078e0202 */
.L_x_16:
[----:B------:R-:W1:Y:S01]  /*1480*/  LDCU UR4, c[0x0][0xb30] ;  /* 0x00016600ff0477ac */ /* 0x000e620008000800 */
[----:B------:R-:W2:Y:S08]  /*1490*/  S2UR UR37, SR_CgaCtaId ;  /* 0x00000000002579c3 */ /* 0x000eb00000008800 */
[----:B------:R-:W3:Y:S01]  /*14a0*/  LDC R72, c[0x0][0xb24] ;  /* 0x0002c900ff487b82 */ /* 0x000ee20000000800 */
[----:B-1----:R-:W-:-:S09]  /*14b0*/  UISETP.NE.AND UP1, UPT, UR4, 0x1, UPT ;  /* 0x000000010400788c */ /* 0x002fd2000bf25270 */
[----:B--2---:R-:W-:Y:S05]  /*14c0*/  BRA.U UP1, `(.L_x_17) ;  /* 0x0000000101407547 */ /* 0x004fea000b800000 */
[----:B------:R-:W1:Y:S08]  /*14d0*/  LDC.64 R4, c[0x0][0xb10] ;  /* 0x0002c400ff047b82 */ /* 0x000e700000000a00 */
[----:B------:R-:W2:Y:S08]  /*14e0*/  LDC.64 R2, c[0x0][0xb18] ;  /* 0x0002c600ff027b82 */ /* 0x000eb00000000a00 */
[----:B------:R-:W4:Y:S08]  /*14f0*/  LDC R6, c[0x0][0xb20] ;  /* 0x0002c800ff067b82 */ /* 0x000f300000000800 */
[----:B------:R-:W3:Y:S01]  /*1500*/  LDC R8, c[0x0][0xb0c] ;  /* 0x0002c300ff087b82 */ /* 0x000ee20000000800 */
[----:B-1----:R-:W-:-:S05]  /*1510*/  IMAD.HI.U32 R4, R21, R4, RZ ;  /* 0x0000000415047227 */ /* 0x002fca00078e00ff */
[----:B------:R-:W-:Y:S01]  /*1520*/  SHF.R.U32.HI R4, RZ, R5, R4 ;  /* 0x00000005ff047219 */ /* 0x000fe20000011604 */
[----:B--2---:R-:W-:Y:S01]  /*1530*/  IMAD.HI.U32 R3, R20, R3, RZ ;  /* 0x0000000314037227 */ /* 0x004fe200078e00ff */
[----:B------:R-:W-:-:S04]  /*1540*/  ISETP.NE.AND P0, PT, R2, 0x1, PT ;  /* 0x000000010200780c */ /* 0x000fc80003f05270 */
[----:B----4-:R-:W-:-:S04]  /*1550*/  SHF.R.U32.HI R3, RZ, R6, R3 ;  /* 0x00000006ff037219 */ /* 0x010fc80000011603 */
[----:B------:R-:W-:Y:S02]  /*1560*/  SEL R3, R20, R3, !P0 ;  /* 0x0000000314037207 */ /* 0x000fe40004000000 */
[----:B---3--:R-:W-:-:S04]  /*1570*/  ISETP.NE.AND P1, PT, R8, 0x1, PT ;  /* 0x000000010800780c */ /* 0x008fc80003f25270 */
[----:B------:R-:W-:-:S05]  /*1580*/  SEL R4, R21, R4, !P1 ;  /* 0x0000000415047207 */ /* 0x000fca0004800000 */
[----:B------:R-:W-:Y:S02]  /*1590*/  IMAD.IADD R5, R3, 0x1, -R4 ;  /* 0x0000000103057824 */ /* 0x000fe400078e0a04 */
[----:B------:R-:W-:Y:S02]  /*15a0*/  IMAD.IADD R3, R4, 0x1, -R3 ;  /* 0x0000000104037824 */ /* 0x000fe400078e0a03 */
[----:B------:R-:W-:Y:S02]  /*15b0*/  IMAD R21, R5, R8, R21 ;  /* 0x0000000805157224 */ /* 0x000fe400078e0215 */
[----:B------:R-:W-:-:S07]  /*15c0*/  IMAD R20, R3, R2, R20 ;  /* 0x0000000203147224 */ /* 0x000fce00078e0214 */
.L_x_17:
[----:B------:R-:W-:Y:S01]  /*15d0*/  BAR.SYNC.DEFER_BLOCKING 0x0 ;  /* 0x0000000000007b1d */ /* 0x000fe20000010000 */
[----:B------:R-:W-:Y:S01]  /*15e0*/  UISETP.NE.AND UP1, UPT, UR8, 0x2, UPT ;  /* 0x000000020800788c */ /* 0x000fe2000bf25270 */
[----:B------:R-:W-:Y:S02]  /*15f0*/  ISETP.NE.OR P5, PT, R0, 0x2, !P5 ;  /* 0x000000020000780c */ /* 0x000fe40006fa5670 */
[----:B------:R-:W-:-:S06]  /*1600*/  LOP3.LUT R2, R167, 0x1f, RZ, 0xc0, !PT ;  /* 0x0000001fa7027812 */ /* 0x000fcc00078ec0ff */
[----:B------:R-:W-:Y:S05]  /*1610*/  BRA.U UP1, `(.L_x_18) ;  /* 0x0000001d01287547 */ /* 0x000fea000b800000 */
[----:B------:R-:W1:Y:S01]  /*1620*/  LDCU UR13, c[0x0][0x38c] ;  /* 0x00007180ff0d77ac */ /* 0x000e620008000800 */
[----:B------:R-:W2:Y:S01]  /*1630*/  LDC R9, c[0x0][0x370] ;  /* 0x0000dc00ff097b82 */ /* 0x000ea20000000800 */
[----:B------:R-:W-:Y:S01]  /*1640*/  PLOP3.LUT P1, PT, PT, PT, UP2, 0x80, 0x8 ;  /* 0x000000000008781c */ /* 0x000fe20003f2f028 */
[----:B------:R-:W-:Y:S01]  /*1650*/  HFMA2 R12, -RZ, RZ, 0, 0 ;  /* 0x00000000ff0c7431 */ /* 0x000fe200000001ff */
[----:B------:R-:W-:Y:S01]  /*1660*/  ISETP.EQ.OR P4, PT, R2, RZ, P5 ;  /* 0x000000ff0200720c */ /* 0x000fe20002f82670 */
[----:B------:R-:W-:Y:S01]  /*1670*/  IMAD.MOV.U32 R15, RZ, RZ, 0x1 ;  /* 0x00000001ff0f7424 */ /* 0x000fe200078e00ff */
[----:B------:R-:W-:Y:S01]  /*1680*/  PLOP3.LUT P1, PT, P1, PT, PT, 0x8, 0x80 ;  /* 0x000000000080781c */ /* 0x000fe20000f2e170 */
[----:B------:R-:W-:Y:S01]  /*1690*/  IMAD.MOV.U32 R14, RZ, RZ, RZ ;  /* 0x000000ffff0e7224 */ /* 0x000fe200078e00ff */
[----:B------:R-:W-:Y:S01]  /*16a0*/  MOV R8, 0x1 ;  /* 0x0000000100087802 */ /* 0x000fe20000000f00 */
[----:B------:R-:W4:Y:S01]  /*16b0*/  LDC R0, c[0x0][0x374] ;  /* 0x0000dd00ff007b82 */ /* 0x000f220000000800 */
[----:B------:R-:W-:Y:S01]  /*16c0*/  IMAD.MOV.U32 R10, RZ, RZ, RZ ;  /* 0x000000ffff0a7224 */ /* 0x000fe200078e00ff */
[----:B------:R-:W2:Y:S01]  /*16d0*/  LDCU.64 UR22, c[0x0][0x348] ;  /* 0x00006900ff1677ac */ /* 0x000ea20008000a00 */
[----:B------:R-:W-:Y:S01]  /*16e0*/  UMOV UR6, URZ ;  /* 0x000000ff00067c82 */ /* 0x000fe20008000000 */
[----:B-1----:R-:W-:-:S04]  /*16f0*/  UIADD3 UR5, UPT, UPT, UR13, 0x1f, URZ ;  /* 0x0000001f0d057890 */ /* 0x002fc8000fffe0ff */
[----:B------:R-:W-:-:S04]  /*1700*/  USHF.R.S32.HI UR4, URZ, 0x1f, UR5 ;  /* 0x0000001fff047899 */ /* 0x000fc80008011405 */
[----:B------:R-:W-:-:S04]  /*1710*/  ULEA.HI UR4, UR4, UR5, URZ, 0x5 ;  /* 0x0000000504047291 */ /* 0x000fc8000f8f28ff */
[----:B------:R-:W-:Y:S02]  /*1720*/  USHF.R.S32.HI UR15, URZ, 0x5, UR4 ;  /* 0x00000005ff0f7899 */ /* 0x000fe40008011404 */
[----:B------:R-:W-:Y:S02]  /*1730*/  UIADD3 UR4, UPT, UPT, UR13, -0x1, URZ ;  /* 0xffffffff0d047890 */ /* 0x000fe4000fffe0ff */
[----:B------:R-:W-:Y:S02]  /*1740*/  UISETP.LT.U32.AND UP0, UPT, UR15, 0x18, UPT ;  /* 0x000000180f00788c */ /* 0x000fe4000bf01070 */
[----:B------:R-:W-:Y:S02]  /*1750*/  UISETP.GE.U32.AND UP1, UPT, UR4, -0x3f, UPT ;  /* 0xffffffc10400788c */ /* 0x000fe4000bf26070 */
[----:B------:R-:W-:Y:S02]  /*1760*/  USEL UR14, UR15, 0x18, UP0 ;  /* 0x000000180f0e7887 */ /* 0x000fe40008000000 */
[----:B------:R-:W-:-:S02]  /*1770*/  UIADD3 UR13, UPT, UPT, UR13, 0x3e, URZ ;  /* 0x0000003e0d0d7890 */ /* 0x000fc4000fffe0ff */
[----:B------:R-:W-:Y:S02]  /*1780*/  UIADD3 UR5, UPT, UPT, UR14, -0x1, URZ ;  /* 0xffffffff0e057890 */ /* 0x000fe4000fffe0ff */
[----:B------:R-:W-:-:S03]  /*1790*/  UIADD3 UR7, UPT, UPT, UR15, -UR14, URZ ;  /* 0x8000000e0f077290 */ /* 0x000fc6000fffe0ff */
[----:B------:R-:W-:-:S04]  /*17a0*/  @UP1 UIADD3 UR5, UPT, UPT, UR14, URZ, URZ ;  /* 0x000000ff0e051290 */ /* 0x000fc8000fffe0ff */
[----:B--2---:R-:W-:-:S12]  /*17b0*/  UIADD3 UR5, UPT, UPT, UR5, 0x1, URZ ;  /* 0x0000000105057890 */ /* 0x004fd8000fffe0ff */
.L_x_36:
[----:B------:R-:W-:Y:S01]  /*17c0*/  UISETP.NE.AND UP0, UPT, UR37, URZ, UPT ;  /* 0x000000ff2500728c */ /* 0x000fe2000bf05270 */
[----:B------:R-:W1:Y:S08]  /*17d0*/  S2UR UR37, SR_CgaCtaId ;  /* 0x00000000002579c3 */ /* 0x000e700000008800 */
[----:B------:R-:W-:Y:S05]  /*17e0*/  BRA.U UP0, `(.L_x_19) ;  /* 0x0000000100347547 */ /* 0x000fea000b800000 */
[----:B------:R-:W2:Y:S01]  /*17f0*/  S2R R2, SR_CgaCtaId ;  /* 0x0000000000027919 */ /* 0x000ea20000008800 */
[----:B------:R-:W-:-:S04]  /*1800*/  MOV R3, 0x400 ;  /* 0x0000040000037802 */ /* 0x000fc80000000f00 */
[----:B--2---:R-:W-:Y:S02]  /*1810*/  LEA R3, R2, R3, 0x18 ;  /* 0x0000000302037211 */ /* 0x004fe400078ec0ff */
[----:B------:R-:W-:-:S03]  /*1820*/  SHF.L.U32 R2, R8, 0x1f, RZ ;  /* 0x0000001f08027819 */ /* 0x000fc600000006ff */
[----:B------:R-:W-:-:S04]  /*1830*/  IMAD R3, R10, 0x8, R3 ;  /* 0x000000080a037824 */ /* 0x000fc800078e0203 */
[----:B------:R-:W2:Y:S02]  /*1840*/  SYNCS.PHASECHK.TRANS64.TRYWAIT P0, [R3+URZ+0x220], R2 ;  /* 0x00022002030075a7 */ /* 0x000ea400080011ff */
[----:B--2---:R-:W-:Y:S05]  /*1850*/  @!P0 BRA `(.L_x_20) ;  /* 0x0000007400cc8947 */ /* 0x004fea0003800000 */
.L_x_126:
[----:B------:R-:W-:Y:S01]  /*1860*/  VIADD R10, R10, 0x1 ;  /* 0x000000010a0a7836 */ /* 0x000fe20000000000 */
[----:B------:R2:W-:Y:S04]  /*1870*/  SYNCS.ARRIVE.TRANS64.A1T0 RZ, [R3+URZ+0x210], RZ ;  /* 0x000210ff03ff79a7 */ /* 0x0005e800081000ff */
[----:B------:R-:W-:-:S04]  /*1880*/  ISETP.NE.AND P0, PT, R10, 0x2, PT ;  /* 0x000000020a00780c */ /* 0x000fc80003f05270 */
[----:B------:R-:W-:Y:S02]  /*1890*/  SEL R10, R10, RZ, P0 ;  /* 0x000000ff0a0a7207 */ /* 0x000fe40000000000 */
[----:B--2---:R-:W-:-:S04]  /*18a0*/  SEL R3, RZ, 0x1, P0 ;  /* 0x00000001ff037807 */ /* 0x004fc80000000000 */
[----:B------:R-:W-:-:S07]  /*18b0*/  LOP3.LUT R8, R8, R3, RZ, 0x3c, !PT ;  /* 0x0000000308087212 */ /* 0x000fce00078e3cff */
.L_x_19:
[----:B------:R-:W-:Y:S01]  /*18c0*/  UMOV UR4, 0x400 ;  /* 0x0000040000047882 */ /* 0x000fe20000000000 */
[----:B------:R-:W-:Y:S01]  /*18d0*/  SHF.L.U32 R2, R15, 0x1f, RZ ;  /* 0x0000001f0f027819 */ /* 0x000fe200000006ff */
[----:B-1----:R-:W-:Y:S01]  /*18e0*/  ULEA UR4, UR37, UR4, 0x18 ;  /* 0x0000000425047291 */ /* 0x002fe2000f8ec0ff */
[----:B------:R-:W-:Y:S01]  /*18f0*/  R2UR UR35, R21 ;  /* 0x00000000152372ca */ /* 0x000fe200000e0000 */
[----:B------:R-:W-:Y:S01]  /*1900*/  UISETP.GE.U32.AND UP0, UPT, UR13, 0x3f, UPT ;  /* 0x0000003f0d00788c */ /* 0x000fe2000bf06070 */
[----:B------:R-:W-:Y:S01]  /*1910*/  R2UR UR11, R20 ;  /* 0x00000000140b72ca */ /* 0x000fe200000e0000 */
[----:B------:R-:W-:Y:S01]  /*1920*/  ULEA UR8, UR6, UR4, 0x3 ;  /* 0x0000000406087291 */ /* 0x000fe2000f8e18ff */
[----:B------:R-:W-:-:S08]  /*1930*/  UMOV UR24, URZ ;  /* 0x000000ff00187c82 */ /* 0x000fd00008000000 */
[----:B------:R1:W2:Y:S01]  /*1940*/  SYNCS.PHASECHK.TRANS64.TRYWAIT P0, [UR8+0xc0], R2 ;  /* 0x0000c002ff0075a7 */ /* 0x0002a20008001108 */
[----:B------:R-:W-:Y:S02]  /*1950*/  USHF.L.U32 UR35, UR35, 0x7, URZ ;  /* 0x0000000723237899 */ /* 0x000fe400080006ff */
[----:B------:R-:W-:Y:S01]  /*1960*/  USHF.L.U32 UR11, UR11, 0x7, URZ ;  /* 0x000000070b0b7899 */ /* 0x000fe200080006ff */
[----:B------:R-:W-:Y:S11]  /*1970*/  BRA.U !UP0, `(.L_x_21) ;  /* 0x0000000108a47547 */ /* 0x000ff6000b800000 */
[----:B------:R-:W-:Y:S01]  /*1980*/  UMOV UR16, URZ ;  /* 0x000000ff00107c82 */ /* 0x000fe20008000000 */
[----:B------:R-:W-:-:S05]  /*1990*/  UMOV UR17, UR6 ;  /* 0x0000000600117c82 */ /* 0x000fca0008000000 */
.L_x_26:
[----:B-1----:R-:W-:Y:S01]  /*19a0*/  ULEA UR33, UR17, UR4, 0x3 ;  /* 0x0000000411217291 */ /* 0x002fe2000f8e18ff */
[----:B--2---:R-:W-:Y:S01]  /*19b0*/  @!P5 MOV R3, 0x2000 ;  /* 0x000020000003d802 */ /* 0x004fe20000000f00 */
[----:B--2---:R-:W-:Y:S10]  /*19c0*/  @P0 BRA `(.L_x_22) ;  /* 0x00000000000c0947 */ /* 0x004ff40003800000 */
[----:B------:R-:W-:-:S04]  /*19d0*/  SHF.L.U32 R5, R15, 0x1f, RZ ;  /* 0x0000001f0f057819 */ /* 0x000fc800000006ff */
[----:B------:R-:W2:Y:S02]  /*19e0*/  SYNCS.PHASECHK.TRANS64.TRYWAIT P0, [UR33+0xc0], R5 ;  /* 0x0000c005ff0075a7 */ /* 0x000ea40008001121 */
[----:B--2---:R-:W-:Y:S05]  /*19f0*/  @!P0 BRA `(.L_x_23) ;  /* 0x0000007400788947 */ /* 0x004fea0003800000 */
.L_x_22:
[----:B------:R2:W-:Y:S01]  /*1a00*/  @!P5 SYNCS.ARRIVE.TRANS64 RZ, [UR33], R3 ;  /* 0x00000003ffffd9a7 */ /* 0x0005e20008000021 */
[----:B------:R-:W-:Y:S04]  /*1a10*/  BSSY.RECONVERGENT B0, `(.L_x_24) ;  /* 0x0000003000007945 */ /* 0x000fe80003800200 */
[----:B------:R-:W-:Y:S05]  /*1a20*/  @P4 BRA `(.L_x_25) ;  /* 0x0000000000044947 */ /* 0x000fea0003800000 */
[----:B------:R-:W-:Y:S05]  /*1a30*/  BPT.TRAP 0x1 ;  /* 0x000000040000795c */ /* 0x000fea0000300000 */
.L_x_25:
[----:B------:R-:W-:Y:S05]  /*1a40*/  BSYNC.RECONVERGENT B0 ;  /* 0x0000000000007941 */ /* 0x000fea0003800200 */
.L_x_24:
[----:B------:R-:W-:Y:S02]  /*1a50*/  UIADD3 UR6, UPT, UPT, UR17, 0x1, URZ ;  /* 0x0000000111067890 */ /* 0x000fe4000fffe0ff */
[----:B------:R-:W-:Y:S02]  /*1a60*/  UIADD3 UR26, UP1, UPT, UR22, 0x80, URZ ;  /* 0x00000080161a7890 */ /* 0x000fe4000ff3e0ff */
[----:B------:R-:W-:Y:S02]  /*1a70*/  UISETP.NE.AND UP0, UPT, UR6, 0x18, UPT ;  /* 0x000000180600788c */ /* 0x000fe4000bf05270 */
[----:B------:R-:W-:Y:S02]  /*1a80*/  USHF.L.U32 UR34, UR16, 0x5, URZ ;  /* 0x0000000510227899 */ /* 0x000fe400080006ff */
[----:B------:R-:W-:Y:S02]  /*1a90*/  USEL UR9, URZ, 0x1, UP0 ;  /* 0x00000001ff097887 */ /* 0x000fe40008000000 */
[----:B------:R-:W-:-:S02]  /*1aa0*/  USEL UR6, UR6, URZ, UP0 ;  /* 0x000000ff06067287 */ /* 0x000fc40008000000 */
[----:B------:R-:W-:Y:S02]  /*1ab0*/  UIADD3 UR20, UP0, UPT, UR22, 0x180, URZ ;  /* 0x0000018016147890 */ /* 0x000fe4000ff1e0ff */
[----:B------:R-:W-:Y:S01]  /*1ac0*/  ULEA UR8, UR6, UR4, 0x3 ;  /* 0x0000000406087291 */ /* 0x000fe2000f8e18ff */
[----:B------:R-:W-:Y:S01]  /*1ad0*/  LOP3.LUT R15, R15, UR9, RZ, 0x3c, !PT ;  /* 0x000000090f0f7c12 */ /* 0x000fe2000f8e3cff */
[----:B------:R-:W-:Y:S02]  /*1ae0*/  UIADD3.X UR27, UPT, UPT, URZ, UR23, URZ, UP1, !UPT ;  /* 0x00000017ff1b7290 */ /* 0x000fe40008ffe4ff */
[----:B------:R-:W-:Y:S01]  /*1af0*/  UIADD3.X UR21, UPT, UPT, URZ, UR23, URZ, UP0, !UPT ;  /* 0x00000017ff157290 */ /* 0x000fe200087fe4ff */
[----:B-1----:R-:W-:Y:S01]  /*1b00*/  SHF.L.U32 R2, R15, 0x1f, RZ ;  /* 0x0000001f0f027819 */ /* 0x002fe200000006ff */
[----:B------:R-:W-:Y:S01]  /*1b10*/  UMOV UR18, 0x0 ;  /* 0x0000000000127882 */ /* 0x000fe20000000000 */
[----:B------:R-:W-:Y:S01]  /*1b20*/  UMOV UR19, 0x10000000 ;  /* 0x1000000000137882 */ /* 0x000fe20000000000 */
[----:B------:R-:W-:Y:S01]  /*1b30*/  UMOV UR12, UR36 ;  /* 0x00000024000c7c82 */ /* 0x000fe20008000000 */
[----:B------:R1:W1:Y:S01]  /*1b40*/  SYNCS.PHASECHK.TRANS64.TRYWAIT P0, [UR8+0xc0], R2 ;  /* 0x0000c002ff0075a7 */ /* 0x0002620008001108 */
[----:B------:R-:W-:Y:S01]  /*1b50*/  ULEA UR8, UR17, UR4, 0xc ;  /* 0x0000000411087291 */ /* 0x000fe2000f8e60ff */
[----:B------:R-:W-:Y:S01]  /*1b60*/  UMOV UR9, UR33 ;  /* 0x0000002100097c82 */ /* 0x000fe20008000000 */
[----:B------:R-:W-:-:S02]  /*1b70*/  UMOV UR10, UR34 ;  /* 0x00000022000a7c82 */ /* 0x000fc40008000000 */
[----:B------:R-:W-:Y:S02]  /*1b80*/  UIADD3 UR32, UPT, UPT, UR8, 0x8600, URZ ;  /* 0x0000860008207890 */ /* 0x000fe4000fffe0ff */
[----:B------:R-:W-:Y:S02]  /*1b90*/  UIADD3 UR8, UPT, UPT, UR8, 0x20600, URZ ;  /* 0x0002060008087890 */ /* 0x000fe4000fffe0ff */
[----:B------:R-:W-:Y:S01]  /*1ba0*/  UIADD3 UR16, UPT, UPT, UR16, 0x1, URZ ;  /* 0x0000000110107890 */ /* 0x000fe2000fffe0ff */
[----:B------:R-:W-:Y:S01]  /*1bb0*/  UMOV UR24, UR5 ;  /* 0x0000000500187c82 */ /* 0x000fe20008000000 */
[----:B------:R-:W-:Y:S02]  /*1bc0*/  UMOV UR17, UR6 ;  /* 0x0000000600117c82 */ /* 0x000fe40008000000 */
[----:B------:R-:W-:Y:S01]  /*1bd0*/  UISETP.NE.AND UP0, UPT, UR16, UR5, UPT ;  /* 0x000000051000728c */ /* 0x000fe2000bf05270 */
[----:B------:R1:W-:Y:S02]  /*1be0*/  UTMALDG.3D [UR32], [UR26], desc[UR18] ;  /* 0x000012201a0075b4 */ /* 0x0003e40008011000 */
[----:B------:R1:W-:Y:S06]  /*1bf0*/  UTMALDG.3D [UR8], [UR20], desc[UR18] ;  /* 0x00001208140075b4 */ /* 0x0003ec0008011000 */
[----:B------:R-:W-:Y:S05]  /*1c00*/  BRA.U UP0, `(.L_x_26) ;  /* 0xfffffffd00647547 */ /* 0x000fea000b83ffff */
.L_x_21:
[----:B-1----:R-:W-:Y:S01]  /*1c10*/  ULEA UR8, UR6, UR4, 0x3 ;  /* 0x0000000406087291 */ /* 0x002fe2000f8e18ff */
[----:B------:R-:W-:Y:S01]  /*1c20*/  SHF.L.U32 R2, R15, 0x1f, RZ ;  /* 0x0000001f0f027819 */ /* 0x000fe200000006ff */
[----:B------:R-:W-:Y:S01]  /*1c30*/  @!P1 SYNCS.ARRIVE.TRANS64.A1T0 RZ, [UR4+0x1a8], RZ ;  /* 0x0001a8ffffff99a7 */ /* 0x000fe20008100004 */
[----:B------:R-:W-:-:S06]  /*1c40*/  UISETP.GT.AND UP0, UPT, UR15, UR14, UPT ;  /* 0x0000000e0f00728c */ /* 0x000fcc000bf04270 */
[----:B--2---:R1:W2:Y:S03]  /*1c50*/  SYNCS.PHASECHK.TRANS64.TRYWAIT P0, [UR8+0xc0], R2 ;  /* 0x0000c002ff0075a7 */ /* 0x0042a60008001108 */
[----:B------:R-:W-:Y:S05]  /*1c60*/  BRA.U !UP0, `(.L_x_27) ;  /* 0x0000000108a87547 */ /* 0x000fea000b800000 */
[----:B------:R-:W-:Y:S01]  /*1c70*/  UIADD3 UR21, UPT, UPT, UR7, UR24, URZ ;  /* 0x0000001807157290 */ /* 0x000fe2000fffe0ff */
[----:B------:R-:W-:-:S11]  /*1c80*/  UMOV UR25, UR6 ;  /* 0x0000000600197c82 */ /* 0x000fd60008000000 */
.L_x_32:
[----:B-1----:R-:W-:Y:S01]  /*1c90*/  ULEA UR17, UR25, UR4, 0x3 ;  /* 0x0000000419117291 */ /* 0x002fe2000f8e18ff */
[----:B--2---:R-:W-:Y:S01]  /*1ca0*/  @!P5 MOV R3, 0x2000 ;  /* 0x000020000003d802 */ /* 0x004fe20000000f00 */
[----:B--2---:R-:W-:Y:S10]  /*1cb0*/  @P0 BRA `(.L_x_28) ;  /* 0x00000000000c0947 */ /* 0x004ff40003800000 */
[----:B------:R-:W-:-:S04]  /*1cc0*/  SHF.L.U32 R5, R15, 0x1f, RZ ;  /* 0x0000001f0f057819 */ /* 0x000fc800000006ff */
[----:B------:R-:W2:Y:S02]  /*1cd0*/  SYNCS.PHASECHK.TRANS64.TRYWAIT P0, [UR17+0xc0], R5 ;  /* 0x0000c005ff0075a7 */ /* 0x000ea40008001111 */
[----:B--2---:R-:W-:Y:S05]  /*1ce0*/  @!P0 BRA `(.L_x_29) ;  /* 0x0000007000d48947 */ /* 0x004fea0003800000 */
.L_x_28:
[----:B------:R2:W-:Y:S01]  /*1cf0*/  @!P5 SYNCS.ARRIVE.TRANS64 RZ, [UR17], R3 ;  /* 0x00000003ffffd9a7 */ /* 0x0005e20008000011 */
[----:B------:R-:W-:Y:S04]  /*1d00*/  BSSY.RECONVERGENT B0, `(.L_x_30) ;  /* 0x0000003000007945 */ /* 0x000fe80003800200 */
[----:B------:R-:W-:Y:S05]  /*1d10*/  @P4 BRA `(.L_x_31) ;  /* 0x0000000000044947 */ /* 0x000fea0003800000 */
[----:B------:R-:W-:Y:S05]  /*1d20*/  BPT.TRAP 0x1 ;  /* 0x000000040000795c */ /* 0x000fea0000300000 */
.L_x_31:
[----:B------:R-:W-:Y:S05]  /*1d30*/  BSYNC.RECONVERGENT B0 ;  /* 0x0000000000007941 */ /* 0x000fea0003800200 */
.L_x_30:
        /* <DEDUP_REMOVED lines=20> */
[----:B------:R-:W-:Y:S01]  /*1e80*/  UIADD3 UR8, UPT, UPT, UR8, 0x20600, URZ ;  /* 0x0002060008087890 */ /* 0x000fe2000fffe0ff */
[----:B------:R-:W-:Y:S01]  /*1e90*/  UMOV UR9, UR17 ;  /* 0x0000001100097c82 */ /* 0x000fe20008000000 */
[----:B------:R-:W-:Y:S01]  /*1ea0*/  UMOV UR10, UR18 ;  /* 0x00000012000a7c82 */ /* 0x000fe20008000000 */
[----:B------:R-:W-:Y:S01]  /*1eb0*/  UIADD3 UR24, UPT, UPT, UR24, 0x1, URZ ;  /* 0x0000000118187890 */ /* 0x000fe2000fffe0ff */
[----:B------:R-:W-:-:S03]  /*1ec0*/  UMOV UR25, UR6 ;  /* 0x0000000600197c82 */ /* 0x000fc60008000000 */
[----:B------:R1:W-:Y:S01]  /*1ed0*/  UTMALDG.3D [UR16], [UR30], desc[UR26] ;  /* 0x00001a101e0075b4 */ /* 0x0003e20008011000 */
[----:B------:R-:W-:Y:S01]  /*1ee0*/  UISETP.NE.AND UP0, UPT, UR24, UR21, UPT ;  /* 0x000000151800728c */ /* 0x000fe2000bf05270 */
[----:B------:R1:W-:Y:S08]  /*1ef0*/  UTMALDG.3D [UR8], [UR28], desc[UR26] ;  /* 0x00001a081c0075b4 */ /* 0x0003f00008011000 */
[----:B------:R-:W-:Y:S05]  /*1f00*/  BRA.U UP0, `(.L_x_32) ;  /* 0xfffffffd00607547 */ /* 0x000fea000b83ffff */
.L_x_27:
[----:B-1----:R-:W-:Y:S01]  /*1f10*/  LEA R2, R14, UR4, 0x3 ;  /* 0x000000040e027c11 */ /* 0x002fe2000f8e18ff */
[----:B------:R-:W-:Y:S01]  /*1f20*/  NOP ;  /* 0x0000000000007918 */ /* 0x000fe20000000000 */
[----:B--2---:R-:W-:Y:S02]  /*1f30*/  SHF.L.U32 R3, R12, 0x1f, RZ ;  /* 0x0000001f0c037819 */ /* 0x004fe400000006ff */
[----:B------:R-:W-:Y:S02]  /*1f40*/  LEA R4, R14, UR4, 0x4 ;  /* 0x000000040e047c11 */ /* 0x000fe4000f8e20ff */
[----:B------:R-:W1:Y:S02]  /*1f50*/  SYNCS.PHASECHK.TRANS64.TRYWAIT P0, [R2+URZ+0x1b0], R3 ;  /* 0x0001b003020075a7 */ /* 0x000e6400080011ff */
[----:B-1----:R-:W-:Y:S05]  /*1f60*/  @!P0 BRA `(.L_x_33) ;  /* 0x00000070004c8947 */ /* 0x002fea0003800000 */
.L_x_129:
[----:B------:R-:W2:Y:S01]  /*1f70*/  LDS.128 R4, [R4+0x240] ;  /* 0x0002400004047984 */ /* 0x000ea20000000c00 */
[----:B---3--:R-:W-:Y:S01]  /*1f80*/  ISETP.GE.AND P0, PT, R72, 0x1, PT ;  /* 0x000000014800780c */ /* 0x008fe20003f06270 */
[----:B-1----:R-:W-:Y:S01]  /*1f90*/  VIADD R2, R2, 0x1c0 ;  /* 0x000001c002027836 */ /* 0x002fe20000000000 */
[----:B------:R-:W-:Y:S01]  /*1fa0*/  @!PT LDS RZ, [RZ] ;  /* 0x00000000fffff984 */ /* 0x000fe20000000800 */
[----:B------:R-:W-:Y:S01]  /*1fb0*/  @!PT LDS RZ, [RZ] ;  /* 0x00000000fffff984 */ /* 0x000fe20000000800 */
[----:B------:R-:W-:Y:S01]  /*1fc0*/  @!PT LDS RZ, [RZ] ;  /* 0x00000000fffff984 */ /* 0x000fe20000000800 */
[----:B------:R-:W-:Y:S01]  /*1fd0*/  @!PT LDS RZ, [RZ] ;  /* 0x00000000fffff984 */ /* 0x000fe20000000800 */
[----:B------:R1:W-:Y:S06]  /*1fe0*/  MEMBAR.ALL.CTA ;  /* 0x0000000000007992 */ /* 0x0003ec0000008000 */
[----:B-1----:R-:W1:Y:S01]  /*1ff0*/  FENCE.VIEW.ASYNC.S ;  /* 0x00000000000073c6 */ /* 0x002e620000000000 */
[----:B------:R-:W-:-:S04]  /*2000*/  PRMT R2, RZ, 0x654, R2 ;  /* 0x00000654ff027816 */ /* 0x000fc80000000002 */
[----:B-1----:R1:W-:Y:S01]  /*2010*/  SYNCS.ARRIVE.TRANS64.RED.A1T0 RZ, [R2+URZ], RZ ;  /* 0x000000ff02ff79a7 */ /* 0x0023e200081004ff */
[----:B--2---:R-:W-:-:S13]  /*2020*/  LOP3.LUT P2, RZ, R6, 0x1, RZ, 0xc0, !PT ;  /* 0x0000000106ff7812 */ /* 0x004fda000784c0ff */
[----:B------:R-:W-:Y:S01]  /*2030*/  @P2 SHF.R.U32.HI R3, RZ, 0x10, R5 ;  /* 0x00000010ff032819 */ /* 0x000fe20000011605 */
[----:B------:R-:W-:Y:S01]  /*2040*/  VOTEU.ANY UP0, P2 ;  /* 0x0000000000ff7886 */ /* 0x000fe20001000100 */
[----:B------:R-:W-:Y:S02]  /*2050*/  @P2 MOV R13, R4 ;  /* 0x00000004000d2202 */ /* 0x000fe40000000f00 */
[----:B------:R-:W-:Y:S02]  /*2060*/  @P2 R2UR.BROADCAST UR8, R3 ;  /* 0x00000000030822ca */ /* 0x000fe400008e0000 */
[----:B------:R-:W-:-:S11]  /*2070*/  @P2 LOP3.LUT R11, R5, 0xffff, RZ, 0xc0, !PT ;  /* 0x0000ffff050b2812 */ /* 0x000fd600078ec0ff */
[----:B------:R-:W-:Y:S01]  /*2080*/  @UP0 UMOV UR36, UR8 ;  /* 0x0000000800240c82 */ /* 0x000fe20008000000 */
[----:B-1----:R-:W-:Y:S05]  /*2090*/  @!P0 BRA `(.L_x_34) ;  /* 0x0000000000b88947 */ /* 0x002fea0003800000 */
[----:B------:R-:W4:Y:S01]  /*20a0*/  LDC.64 R4, c[0x0][0xb18] ;  /* 0x0002c600ff047b82 */ /* 0x000f220000000a00 */
[----:B------:R-:W-:-:S07]  /*20b0*/  ISETP.NE.AND P3, PT, R72, 0x1, PT ;  /* 0x000000014800780c */ /* 0x000fce0003f65270 */
[----:B------:R-:W1:Y:S08]  /*20c0*/  LDC.64 R6, c[0x0][0xb10] ;  /* 0x0002c400ff067b82 */ /* 0x000e700000000a00 */
[----:B------:R-:W2:Y:S08]  /*20d0*/  LDC R16, c[0x0][0xb20] ;  /* 0x0002c800ff107b82 */ /* 0x000eb00000000800 */
[----:B------:R-:W3:Y:S01]  /*20e0*/  LDC R18, c[0x0][0xb0c] ;  /* 0x0002c300ff127b82 */ /* 0x000ee20000000800 */
[----:B----4-:R-:W-:Y:S01]  /*20f0*/  IMAD.HI.U32 R17, R0, R5, RZ ;  /* 0x0000000500117227 */ /* 0x010fe200078e00ff */
[----:B------:R-:W-:-:S03]  /*2100*/  ISETP.NE.AND P0, PT, R4, 0x1, PT ;  /* 0x000000010400780c */ /* 0x000fc60003f05270 */
[----:B------:R-:W-:-:S03]  /*2110*/  IMAD.HI.U32 R5, R11, R5, RZ ;  /* 0x000000050b057227 */ /* 0x000fc600078e00ff */
[----:B------:R-:W4:Y:S01]  /*2120*/  LDC.64 R2, c[0x0][0xb28] ;  /* 0x0002ca00ff027b82 */ /* 0x000f220000000a00 */
[----:B-1----:R-:W-:-:S04]  /*2130*/  IMAD.HI.U32 R20, R9, R6, RZ ;  /* 0x0000000609147227 */ /* 0x002fc800078e00ff */
[----:B------:R-:W-:Y:S01]  /*2140*/  IMAD.HI.U32 R22, R13, R6, RZ ;  /* 0x000000060d167227 */ /* 0x000fe200078e00ff */
[----:B------:R-:W-:Y:S02]  /*2150*/  SHF.R.U32.HI R20, RZ, R7, R20 ;  /* 0x00000007ff147219 */ /* 0x000fe40000011614 */
[-C--:B--2---:R-:W-:Y:S02]  /*2160*/  SHF.R.U32.HI R17, RZ, R16.reuse, R17 ;  /* 0x00000010ff117219 */ /* 0x084fe40000011611 */
[----:B------:R-:W-:Y:S02]  /*2170*/  SHF.R.U32.HI R16, RZ, R16, R5 ;  /* 0x00000010ff107219 */ /* 0x000fe40000011605 */
[----:B------:R-:W-:Y:S02]  /*2180*/  SEL R17, R0, R17, !P0 ;  /* 0x0000001100117207 */ /* 0x000fe40004000000 */
[----:B------:R-:W-:Y:S02]  /*2190*/  SHF.R.U32.HI R22, RZ, R7, R22 ;  /* 0x00000007ff167219 */ /* 0x000fe40000011616 */
[----:B---3--:R-:W-:-:S02]  /*21a0*/  ISETP.NE.AND P1, PT, R18, 0x1, PT ;  /* 0x000000011200780c */ /* 0x008fc40003f25270 */
[----:B------:R-:W-:Y:S02]  /*21b0*/  SEL R5, R11, R16, !P0 ;  /* 0x000000100b057207 */ /* 0x000fe40004000000 */
[----:B------:R-:W-:Y:S02]  /*21c0*/  SEL R19, R9, R20, !P1 ;  /* 0x0000001409137207 */ /* 0x000fe40004800000 */
[----:B------:R-:W-:Y:S01]  /*21d0*/  SEL R7, R13, R22, !P1 ;  /* 0x000000160d077207 */ /* 0x000fe20004800000 */
[----:B----4-:R-:W-:-:S04]  /*21e0*/  IMAD.HI.U32 R20, R17, R2, RZ ;  /* 0x0000000211147227 */ /* 0x010fc800078e00ff */
[----:B------:R-:W-:Y:S01]  /*21f0*/  IMAD.HI.U32 R6, R19, R2, RZ ;  /* 0x0000000213067227 */ /* 0x000fe200078e00ff */
[----:B------:R-:W-:-:S04]  /*2200*/  @P3 SHF.R.U32.HI R17, RZ, R3, R20 ;  /* 0x00000003ff113219 */ /* 0x000fc80000011614 */
        /* <DEDUP_REMOVED lines=8> */
[----:B------:R-:W-:-:S04]  /*2290*/  @!P0 IMAD.HI.U32 R16, R7, R2, RZ ;  /* 0x0000000207108227 */ /* 0x000fc800078e00ff */
[----:B------:R-:W-:Y:S01]  /*22a0*/  IMAD.MOV R2, RZ, RZ, -R6 ;  /* 0x000000ffff027224 */ /* 0x000fe200078e0a06 */
[----:B------:R-:W-:-:S03]  /*22b0*/  @!P0 SHF.R.U32.HI R16, RZ, R3, R16 ;  /* 0x00000003ff108219 */ /* 0x000fc60000011610 */
[----:B------:R-:W-:Y:S01]  /*22c0*/  IMAD R2, R72, R2, R5 ;  /* 0x0000000248027224 */ /* 0x000fe200078e0205 */
[----:B------:R-:W-:Y:S02]  /*22d0*/  @!P0 SEL R3, R7, R16, !P3 ;  /* 0x0000001007038207 */ /* 0x000fe40005800000 */
[----:B------:R-:W-:-:S03]  /*22e0*/  IADD3 R16, PT, PT, -R5, RZ, RZ ;  /* 0x000000ff05107210 */ /* 0x000fc60007ffe1ff */
[--C-:B------:R-:W-:Y:S02]  /*22f0*/  @!P0 IMAD.IADD R6, R6, 0x1, -R3.reuse ;  /* 0x0000000106068824 */ /* 0x100fe400078e0a03 */
[----:B------:R-:W-:Y:S01]  /*2300*/  @!P0 IMAD R3, R2, R19, R3 ;  /* 0x0000001302038224 */ /* 0x000fe200078e0203 */
[----:B------:R-:W-:Y:S01]  /*2310*/  IADD3 R2, PT, PT, -R7, RZ, RZ ;  /* 0x000000ff07027210 */ /* 0x000fe20007ffe1ff */
[----:B------:R-:W-:Y:S02]  /*2320*/  @!P0 IMAD R5, R72, R6, R7 ;  /* 0x0000000648058224 */ /* 0x000fe400078e0207 */
[----:B------:R-:W-:Y:S02]  /*2330*/  IMAD R11, R4, R16, R11 ;  /* 0x00000010040b7224 */ /* 0x000fe400078e020b */
[----:B------:R-:W-:Y:S02]  /*2340*/  @!P0 IMAD.MOV.U32 R7, RZ, RZ, R3 ;  /* 0x000000ffff078224 */ /* 0x000fe400078e0003 */
[----:B------:R-:W-:-:S02]  /*2350*/  IMAD R2, R18, R2, R13 ;  /* 0x0000000212027224 */ /* 0x000fc400078e020d */
[----:B------:R-:W-:Y:S02]  /*2360*/  IMAD R11, R5, R4, R11 ;  /* 0x00000004050b7224 */ /* 0x000fe400078e020b */
[----:B------:R-:W-:Y:S02]  /*2370*/  IMAD R13, R7, R18, R2 ;  /* 0x00000012070d7224 */ /* 0x000fe400078e0202 */
.L_x_34:
[----:B------:R-:W1:Y:S02]  /*2380*/  LDCU UR8, c[0x0][0xb30] ;  /* 0x00016600ff0877ac */ /* 0x000e640008000800 */
[----:B-1----:R-:W-:-:S09]  /*2390*/  UISETP.NE.AND UP0, UPT, UR8, 0x1, UPT ;  /* 0x000000010800788c */ /* 0x002fd2000bf05270 */
[----:B------:R-:W-:Y:S05]  /*23a0*/  BRA.U UP0, `(.L_x_35) ;  /* 0x0000000100407547 */ /* 0x000fea000b800000 */
[----:B------:R-:W1:Y:S08]  /*23b0*/  LDC.64 R4, c[0x0][0xb10] ;  /* 0x0002c400ff047b82 */ /* 0x000e700000000a00 */
[----:B------:R-:W2:Y:S08]  /*23c0*/  LDC.64 R2, c[0x0][0xb18] ;  /* 0x0002c600ff027b82 */ /* 0x000eb00000000a00 */
[----:B------:R-:W3:Y:S08]  /*23d0*/  LDC R6, c[0x0][0xb20] ;  /* 0x0002c800ff067b82 */ /* 0x000ef00000000800 */
[----:B------:R-:W4:Y:S01]  /*23e0*/  LDC R16, c[0x0][0xb0c] ;  /* 0x0002c300ff107b82 */ /* 0x000f220000000800 */
[----:B-1----:R-:W-:-:S05]  /*23f0*/  IMAD.HI.U32 R4, R13, R4, RZ ;  /* 0x000000040d047227 */ /* 0x002fca00078e00ff */
[----:B------:R-:W-:Y:S01]  /*2400*/  SHF.R.U32.HI R4, RZ, R5, R4 ;  /* 0x00000005ff047219 */ /* 0x000fe20000011604 */
[----:B--2---:R-:W-:Y:S01]  /*2410*/  IMAD.HI.U32 R3, R11, R3, RZ ;  /* 0x000000030b037227 */ /* 0x004fe200078e00ff */
[----:B------:R-:W-:-:S04]  /*2420*/  ISETP.NE.AND P0, PT, R2, 0x1, PT ;  /* 0x000000010200780c */ /* 0x000fc80003f05270 */
[----:B---3--:R-:W-:-:S04]  /*2430*/  SHF.R.U32.HI R6, RZ, R6, R3 ;  /* 0x00000006ff067219 */ /* 0x008fc80000011603 */
[----:B------:R-:W-:Y:S02]  /*2440*/  SEL R3, R11, R6, !P0 ;  /* 0x000000060b037207 */ /* 0x000fe40004000000 */
[----:B----4-:R-:W-:-:S04]  /*2450*/  ISETP.NE.AND P1, PT, R16, 0x1, PT ;  /* 0x000000011000780c */ /* 0x010fc80003f25270 */
[----:B------:R-:W-:-:S05]  /*2460*/  SEL R4, R13, R4, !P1 ;  /* 0x000000040d047207 */ /* 0x000fca0004800000 */
[----:B------:R-:W-:Y:S02]  /*2470*/  IMAD.IADD R5, R3, 0x1, -R4 ;  /* 0x0000000103057824 */ /* 0x000fe400078e0a04 */
[----:B------:R-:W-:Y:S02]  /*2480*/  IMAD.IADD R3, R4, 0x1, -R3 ;  /* 0x0000000104037824 */ /* 0x000fe400078e0a03 */
[----:B------:R-:W-:Y:S02]  /*2490*/  IMAD R13, R5, R16, R13 ;  /* 0x00000010050d7224 */ /* 0x000fe400078e020d */
[----:B------:R-:W-:-:S07]  /*24a0*/  IMAD R11, R3, R2, R11 ;  /* 0x00000002030b7224 */ /* 0x000fce00078e020b */
.L_x_35:
[----:B------:R-:W-:Y:S01]  /*24b0*/  VIADD R14, R14, 0x1 ;  /* 0x000000010e0e7836 */ /* 0x000fe20000000000 */
[----:B------:R-:W-:Y:S01]  /*24c0*/  PLOP3.LUT P1, PT, PT, PT, PT, 0x80, 0x8 ;  /* 0x000000000008781c */ /* 0x000fe20003f2f070 */
[----:B------:R-:W-:Y:S02]  /*24d0*/  IMAD.IADD R21, R13, 0x1, R152 ;  /* 0x000000010d157824 */ /* 0x000fe400078e0298 */
[----:B------:R-:W-:Y:S01]  /*24e0*/  IMAD.IADD R20, R11, 0x1, R150 ;  /* 0x000000010b147824 */ /* 0x000fe200078e0296 */
[----:B------:R-:W-:-:S04]  /*24f0*/  ISETP.NE.AND P0, PT, R14, 0x2, PT ;  /* 0x000000020e00780c */ /* 0x000fc80003f05270 */
[----:B------:R-:W-:Y:S02]  /*2500*/  SEL R3, RZ, 0x1, P0 ;  /* 0x00000001ff037807 */ /* 0x000fe40000000000 */
[----:B------:R-:W-:Y:S02]  /*2510*/  SEL R14, R14, RZ, P0 ;  /* 0x000000ff0e0e7207 */ /* 0x000fe40000000000 */
[----:B------:R-:W-:Y:S01]  /*2520*/  LOP3.LUT R12, R12, R3, RZ, 0x3c, !PT ;  /* 0x000000030c0c7212 */ /* 0x000fe200078e3cff */
[----:B------:R-:W-:Y:S06]  /*2530*/  @P2 BRA `(.L_x_36) ;  /* 0xfffffff000a02947 */ /* 0x000fec000383ffff */
[----:B------:R-:W-:Y:S01]  /*2540*/  UIADD3 UR4, UPT, UPT, UR4, 0xc0, URZ ;  /* 0x000000c004047890 */ /* 0x000fe2000fffe0ff */
[----:B------:R-:W-:-:S03]  /*2550*/  SHF.L.U32 R3, R15, 0x1f, RZ ;  /* 0x0000001f0f037819 */ /* 0x000fc600000006ff */
[----:B------:R-:W-:-:S09]  /*2560*/  ULEA UR5, UR6, UR4, 0x3 ;  /* 0x0000000406057291 */ /* 0x000fd2000f8e18ff */
[----:B------:R-:W1:Y:S02]  /*2570*/  SYNCS.PHASECHK.TRANS64.TRYWAIT P0, [UR5], R3 ;  /* 0x00000003ff0075a7 */ /* 0x000e640008001105 */
[----:B-1----:R-:W-:Y:S05]  /*2580*/  @!P0 BRA `(.L_x_37) ;  /* 0x0000006800d88947 */ /* 0x002fea0003800000 */
.L_x_131:
[----:B------:R-:W-:-:S04]  /*2590*/  UIADD3 UR6, UPT, UPT, UR6, 0x1, URZ ;  /* 0x0000000106067890 */ /* 0x000fc8000fffe0ff */
[----:B------:R-:W-:-:S04]  /*25a0*/  UISETP.NE.AND UP0, UPT, UR6, 0x18, UPT ;  /* 0x000000180600788c */ /* 0x000fc8000bf05270 */
[----:B------:R-:W-:Y:S02]  /*25b0*/  USEL UR7, URZ, 0x1, UP0 ;  /* 0x00000001ff077887 */ /* 0x000fe40008000000 */
[----:B------:R-:W-:-:S04]  /*25c0*/  USEL UR6, UR6, URZ, UP0 ;  /* 0x000000ff06067287 */ /* 0x000fc80008000000 */
[----:B------:R-:W-:Y:S01]  /*25d0*/  ULEA UR5, UR6, UR4, 0x3 ;  /* 0x0000000406057291 */ /* 0x000fe2000f8e18ff */
[----:B------:R-:W-:-:S04]  /*25e0*/  LOP3.LUT R2, R15, UR7, RZ, 0x3c, !PT ;  /* 0x000000070f027c12 */ /* 0x000fc8000f8e3cff */
[----:B-1----:R-:W-:-:S04]  /*25f0*/  SHF.L.U32 R3, R2, 0x1f, RZ ;  /* 0x0000001f02037819 */ /* 0x002fc800000006ff */
[----:B------:R-:W1:Y:S02]  /*2600*/  SYNCS.PHASECHK.TRANS64.TRYWAIT P0, [UR5], R3 ;  /* 0x00000003ff0075a7 */ /* 0x000e640008001105 */
[----:B-1----:R-:W-:Y:S05]  /*2610*/  @!P0 BRA `(.L_x_38) ;  /* 0x0000006800cc8947 */ /* 0x002fea0003800000 */
.L_x_133:
        /* <DEDUP_REMOVED lines=9> */
.L_x_135:
        /* <DEDUP_REMOVED lines=9> */
.L_x_137:
        /* <DEDUP_REMOVED lines=9> */
.L_x_139:
        /* <DEDUP_REMOVED lines=9> */
.L_x_141:
        /* <DEDUP_REMOVED lines=9> */
.L_x_143:
        /* <DEDUP_REMOVED lines=9> */
.L_x_145:
        /* <DEDUP_REMOVED lines=9> */
.L_x_147:
        /* <DEDUP_REMOVED lines=9> */
.L_x_149:
        /* <DEDUP_REMOVED lines=9> */
.L_x_151:
        /* <DEDUP_REMOVED lines=9> */
.L_x_153:
        /* <DEDUP_REMOVED lines=9> */
.L_x_155:
        /* <DEDUP_REMOVED lines=9> */
.L_x_157:
        /* <DEDUP_REMOVED lines=9> */
.L_x_159:
        /* <DEDUP_REMOVED lines=9> */
.L_x_161:
        /* <DEDUP_REMOVED lines=9> */
.L_x_163:
        /* <DEDUP_REMOVED lines=9> */
.L_x_165:
        /* <DEDUP_REMOVED lines=9> */
.L_x_167:
        /* <DEDUP_REMOVED lines=9> */
.L_x_169:
        /* <DEDUP_REMOVED lines=9> */
.L_x_171:
        /* <DEDUP_REMOVED lines=9> */
.L_x_173:
        /* <DEDUP_REMOVED lines=9> */
.L_x_175:
[----:B------:R-:W-:-:S04]  /*31f0*/  UIADD3 UR6, UPT, UPT, UR6, 0x1, URZ ;  /* 0x0000000106067890 */ /* 0x000fc8000fffe0ff */
[----:B------:R-:W-:-:S04]  /*3200*/  UISETP.NE.AND UP0, UPT, UR6, 0x18, UPT ;  /* 0x000000180600788c */ /* 0x000fc8000bf05270 */
[----:B------:R-:W-:Y:S02]  /*3210*/  USEL UR5, URZ, 0x1, UP0 ;  /* 0x00000001ff057887 */ /* 0x000fe40008000000 */
[----:B------:R-:W-:-:S04]  /*3220*/  USEL UR6, UR6, URZ, UP0 ;  /* 0x000000ff06067287 */ /* 0x000fc80008000000 */
[----:B------:R-:W-:Y:S01]  /*3230*/  ULEA UR6, UR6, UR4, 0x3 ;  /* 0x0000000406067291 */ /* 0x000fe2000f8e18ff */
[----:B-1----:R-:W-:-:S04]  /*3240*/  LOP3.LUT R3, R2, UR5, RZ, 0x3c, !PT ;  /* 0x0000000502037c12 */ /* 0x002fc8000f8e3cff */
[----:B------:R-:W-:Y:S01]  /*3250*/  SHF.L.U32 R3, R3, 0x1f, RZ ;  /* 0x0000001f03037819 */ /* 0x000fe200000006ff */
[----:B----4-:R-:W-:-:S07]  /*3260*/  IMAD.U32 R0, RZ, RZ, UR6 ;  /* 0x00000006ff007e24 */ /* 0x010fce000f8e00ff */
.L_x_60:
[----:B-1----:R1:W2:Y:S02]  /*3270*/  SYNCS.PHASECHK.TRANS64.TRYWAIT P0, [R0+URZ], R3 ;  /* 0x00000003000075a7 */ /* 0x0022a400080011ff */
[----:B--2---:R-:W-:Y:S05]  /*3280*/  @!P0 NANOSLEEP.SYNCS 0x989680 ;  /* 0x009896800000895d */ /* 0x004fea0003900000 */
[----:B------:R-:W2:Y:S02]  /*3290*/  @!P0 SYNCS.PHASECHK.TRANS64 P0, [R0+URZ], R3 ;  /* 0x00000003000085a7 */ /* 0x000ea400080010ff */
[----:B--2---:R-:W-:Y:S05]  /*32a0*/  @P0 EXIT ;  /* 0x000000000000094d */ /* 0x004fea0003800000 */
[----:B------:R-:W-:Y:S05]  /*32b0*/  BRA `(.L_x_60) ;  /* 0xfffffffc00ec7947 */ /* 0x000fea000383ffff */
.L_x_18:
[----:B------:R-:W-:-:S04]  /*32c0*/  UISETP.NE.AND UP1, UPT, UR37, URZ, UPT ;  /* 0x000000ff2500728c */ /* 0x000fc8000bf25270 */
[----:B------:R-:W-:-:S09]  /*32d0*/  UISETP.NE.OR UP1, UPT, UR8, 0x1, UP1 ;  /* 0x000000010800788c */ /* 0x000fd20008f25670 */
[----:B------:R-:W-:Y:S05]  /*32e0*/  BRA.U UP1, `(.L_x_61) ;  /* 0x0000000501487547 */ /* 0x000fea000b800000 */
[----:B------:R-:W-:Y:S01]  /*32f0*/  ISETP.NE.AND P2, PT, R2, RZ, PT ;  /* 0x000000ff0200720c */ /* 0x000fe20003f45270 */
[----:B------:R-:W-:Y:S01]  /*3300*/  IMAD.MOV.U32 R12, RZ, RZ, 0x1 ;  /* 0x00000001ff0c7424 */ /* 0x000fe200078e00ff */
[----:B------:R-:W-:Y:S02]  /*3310*/  CS2R R10, SRZ ;  /* 0x00000000000a7805 */ /* 0x000fe4000001ff00 */
[----:B------:R-:W-:Y:S01]  /*3320*/  CS2R R8, SRZ ;  /* 0x0000000000087805 */ /* 0x000fe2000001ff00 */
[----:B------:R-:W-:Y:S01]  /*3330*/  UMOV UR4, 0x400 ;  /* 0x0000040000047882 */ /* 0x000fe20000000000 */
[----:B------:R-:W-:Y:S01]  /*3340*/  UMOV UR6, URZ ;  /* 0x000000ff00067c82 */ /* 0x000fe20008000000 */
[----:B------:R-:W-:-:S12]  /*3350*/  ULEA UR37, UR37, UR4, 0x18 ;  /* 0x0000000425257291 */ /* 0x000fd8000f8ec0ff */
.L_x_65:
[----:B------:R-:W-:Y:S02]  /*3360*/  LEA R0, R8, UR37, 0x3 ;  /* 0x0000002508007c11 */ /* 0x000fe4000f8e18ff */
[----:B------:R-:W-:-:S03]  /*3370*/  SHF.L.U32 R5, R9, 0x1f, RZ ;  /* 0x0000001f09057819 */ /* 0x000fc600000006ff */
[----:B------:R-:W-:Y:S01]  /*3380*/  VIADD R4, R0, 0x220 ;  /* 0x0000022000047836 */ /* 0x000fe20000000000 */
[----:B------:R-:W1:Y:S02]  /*3390*/  SYNCS.PHASECHK.TRANS64.TRYWAIT P0, [R0+URZ+0x210], R5 ;  /* 0x00021005000075a7 */ /* 0x000e6400080011ff */
[----:B-1----:R-:W-:Y:S05]  /*33a0*/  @!P0 BRA `(.L_x_62) ;  /* 0x0000006400788947 */ /* 0x002fea0003800000 */
.L_x_176:
[----:B------:R-:W-:Y:S01]  /*33b0*/  ULEA UR5, UR6, UR37, 0x3 ;  /* 0x0000002506057291 */ /* 0x000fe2000f8e18ff */
[----:B------:R-:W-:Y:S02]  /*33c0*/  PRMT R4, RZ, 0x654, R4 ;  /* 0x00000654ff047816 */ /* 0x000fe40000000004 */
[----:B-1----:R-:W-:Y:S01]  /*33d0*/  SHF.L.U32 R5, R12, 0x1f, RZ ;  /* 0x0000001f0c057819 */ /* 0x002fe200000006ff */
[----:B------:R-:W-:Y:S01]  /*33e0*/  UIADD3 UR4, UPT, UPT, UR5, 0x1b0, URZ ;  /* 0x000001b005047890 */ /* 0x000fe2000fffe0ff */
[----:B------:R1:W-:Y:S05]  /*33f0*/  SYNCS.ARRIVE.TRANS64.RED.A1T0 RZ, [R4+URZ], RZ ;  /* 0x000000ff04ff79a7 */ /* 0x0003ea00081004ff */
[----:B------:R-:W-:Y:S01]  /*3400*/  IMAD.U32 R7, RZ, RZ, UR4 ;  /* 0x00000004ff077e24 */ /* 0x000fe2000f8e00ff */
[----:B------:R-:W2:Y:S04]  /*3410*/  SYNCS.PHASECHK.TRANS64.TRYWAIT P0, [UR5+0x1c0], R5 ;  /* 0x0001c005ff0075a7 */ /* 0x000ea80008001105 */
[----:B------:R-:W-:Y:S01]  /*3420*/  PRMT R6, R2, 0x654, R7 ;  /* 0x0000065402067816 */ /* 0x000fe20000000007 */
[----:B-1----:R-:W-:Y:S01]  /*3430*/  @!P2 IMAD.MOV.U32 R4, RZ, RZ, 0x10 ;  /* 0x00000010ff04a424 */ /* 0x002fe200078e00ff */
[----:B--2---:R-:W-:Y:S06]  /*3440*/  @!P0 BRA `(.L_x_63) ;  /* 0x0000006400648947 */ /* 0x004fec0003800000 */
.L_x_178:
[----:B------:R-:W-:Y:S01]  /*3450*/  ULEA UR4, UR6, UR37, 0x4 ;  /* 0x0000002506047291 */ /* 0x000fe2000f8e20ff */
[----:B------:R-:W-:Y:S01]  /*3460*/  SEL R3, R6, R3, !P2 ;  /* 0x0000000306037207 */ /* 0x000fe20005000000 */
[----:B------:R-:W-:Y:S01]  /*3470*/  UIADD3 UR5, UPT, UPT, UR5, 0x1b0, URZ ;  /* 0x000001b005057890 */ /* 0x000fe2000fffe0ff */
[----:B-1----:R-:W-:Y:S01]  /*3480*/  LEA R0, R11, UR37, 0x3 ;  /* 0x000000250b007c11 */ /* 0x002fe2000f8e18ff */
[----:B------:R-:W-:Y:S01]  /*3490*/  UIADD3 UR4, UPT, UPT, UR4, 0x240, URZ ;  /* 0x0000024004047890 */ /* 0x000fe2000fffe0ff */
[----:B------:R-:W-:Y:S01]  /*34a0*/  SHF.L.U32 R5, R10, 0x1f, RZ ;  /* 0x0000001f0a057819 */ /* 0x000fe200000006ff */
[----:B------:R1:W-:Y:S01]  /*34b0*/  @!P2 SYNCS.ARRIVE.TRANS64.RED RZ, [R3+URZ], R4 ;  /* 0x0000000403ffa9a7 */ /* 0x0003e200080004ff */
[----:B------:R-:W-:Y:S01]  /*34c0*/  UIADD3 UR6, UPT, UPT, UR6, 0x1, URZ ;  /* 0x0000000106067890 */ /* 0x000fe2000fffe0ff */
[----:B------:R-:W-:-:S03]  /*34d0*/  VIADD R8, R8, 0x1 ;  /* 0x0000000108087836 */ /* 0x000fc60000000000 */
[----:B------:R-:W-:Y:S02]  /*34e0*/  UISETP.NE.AND UP0, UPT, UR6, 0x2, UPT ;  /* 0x000000020600788c */ /* 0x000fe4000bf05270 */
[----:B------:R-:W-:Y:S06]  /*34f0*/  UGETNEXTWORKID.BROADCAST [UR4], [UR5] ;  /* 0x00000000040073ca */ /* 0x000fec0008000100 */
[----:B------:R-:W-:Y:S01]  /*3500*/  USEL UR4, URZ, 0x1, UP0 ;  /* 0x00000001ff047887 */ /* 0x000fe20008000000 */
[----:B------:R-:W-:Y:S01]  /*3510*/  ISETP.NE.AND P0, PT, R8, 0x2, PT ;  /* 0x000000020800780c */ /* 0x000fe20003f05270 */
[----:B------:R-:W-:Y:S01]  /*3520*/  USEL UR6, UR6, URZ, UP0 ;  /* 0x000000ff06067287 */ /* 0x000fe20008000000 */
[----:B------:R-:W2:Y:S03]  /*3530*/  SYNCS.PHASECHK.TRANS64.TRYWAIT P1, [R0+URZ+0x1b0], R5 ;  /* 0x0001b005000075a7 */ /* 0x000ea600080211ff */
[----:B------:R-:W-:Y:S01]  /*3540*/  LOP3.LUT R12, R12, UR4, RZ, 0x3c, !PT ;  /* 0x000000040c0c7c12 */ /* 0x000fe2000f8e3cff */
[----:B-12---:R-:W-:Y:S07]  /*3550*/  @!P1 BRA `(.L_x_64) ;  /* 0x0000006400389947 */ /* 0x006fee0003800000 */
.L_x_179:
[C---:B------:R-:W-:Y:S01]  /*3560*/  LEA R4, R11.reuse, UR37, 0x4 ;  /* 0x000000250b047c11 */ /* 0x040fe2000f8e20ff */
[----:B-1----:R-:W-:Y:S01]  /*3570*/  VIADD R0, R0, 0x1c0 ;  /* 0x000001c000007836 */ /* 0x002fe20000000000 */
[----:B------:R-:W-:Y:S01]  /*3580*/  SEL R8, R8, RZ, P0 ;  /* 0x000000ff08087207 */ /* 0x000fe20000000000 */
[----:B------:R-:W-:-:S03]  /*3590*/  VIADD R11, R11, 0x1 ;  /* 0x000000010b0b7836 */ /* 0x000fc60000000000 */
[----:B------:R-:W1:Y:S01]  /*35a0*/  LDS.128 R4, [R4+0x240] ;  /* 0x0002400004047984 */ /* 0x000e620000000c00 */
[----:B------:R-:W-:Y:S02]  /*35b0*/  PRMT R0, RZ, 0x654, R0 ;  /* 0x00000654ff007816 */ /* 0x000fe40000000000 */
[C---:B------:R-:W-:Y:S01]  /*35c0*/  ISETP.NE.AND P1, PT, R11.reuse, 0x2, PT ;  /* 0x000000020b00780c */ /* 0x040fe20003f25270 */
[----:B------:R-:W-:Y:S01]  /*35d0*/  @!PT LDS RZ, [RZ] ;  /* 0x00000000fffff984 */ /* 0x000fe20000000800 */
[----:B------:R-:W-:Y:S01]  /*35e0*/  @!PT LDS RZ, [RZ] ;  /* 0x00000000fffff984 */ /* 0x000fe20000000800 */
[----:B------:R-:W-:Y:S01]  /*35f0*/  @!PT LDS RZ, [RZ] ;  /* 0x00000000fffff984 */ /* 0x000fe20000000800 */
[----:B------:R-:W-:Y:S01]  /*3600*/  @!PT LDS RZ, [RZ] ;  /* 0x00000000fffff984 */ /* 0x000fe20000000800 */
[----:B------:R2:W-:Y:S06]  /*3610*/  MEMBAR.ALL.CTA ;  /* 0x0000000000007992 */ /* 0x0005ec0000008000 */
[----:B--2---:R-:W2:Y:S01]  /*3620*/  FENCE.VIEW.ASYNC.S ;  /* 0x00000000000073c6 */ /* 0x004ea20000000000 */
[----:B------:R-:W-:Y:S01]  /*3630*/  SEL R11, R11, RZ, P1 ;  /* 0x000000ff0b0b7207 */ /* 0x000fe20000800000 */
[----:B--2---:R2:W-:Y:S01]  /*3640*/  SYNCS.ARRIVE.TRANS64.RED.A1T0 RZ, [R0+URZ], RZ ;  /* 0x000000ff00ff79a7 */ /* 0x0045e200081004ff */
[----:B-1----:R-:W-:-:S02]  /*3650*/  LOP3.LUT P3, RZ, R6, 0x1, RZ, 0xc0, !PT ;  /* 0x0000000106ff7812 */ /* 0x002fc4000786c0ff */
[----:B------:R-:W-:-:S04]  /*3660*/  SEL R5, RZ, 0x1, P1 ;  /* 0x00000001ff057807 */ /* 0x000fc80000800000 */
[----:B------:R-:W-:Y:S02]  /*3670*/  LOP3.LUT R10, R10, R5, RZ, 0x3c, !PT ;  /* 0x000000050a0a7212 */ /* 0x000fe400078e3cff */
[----:B--2---:R-:W-:-:S04]  /*3680*/  SEL R0, RZ, 0x1, P0 ;  /* 0x00000001ff007807 */ /* 0x004fc80000000000 */
[----:B------:R-:W-:Y:S01]  /*3690*/  LOP3.LUT R9, R9, R0, RZ, 0x3c, !PT ;  /* 0x0000000009097212 */ /* 0x000fe200078e3cff */
[----:B------:R-:W-:Y:S06]  /*36a0*/  @P3 BRA `(.L_x_65) ;  /* 0xfffffffc002c3947 */ /* 0x000fec000383ffff */
[----:B------:R-:W-:Y:S01]  /*36b0*/  ULEA UR5, UR6, UR37, 0x3 ;  /* 0x0000002506057291 */ /* 0x000fe2000f8e18ff */
[----:B------:R-:W-:-:S08]  /*36c0*/  SHF.L.U32 R3, R12, 0x1f, RZ ;  /* 0x0000001f0c037819 */ /* 0x000fd000000006ff */
[----:B------:R-:W1:Y:S02]  /*36d0*/  SYNCS.PHASECHK.TRANS64 P0, [UR5+0x1c0], R3 ;  /* 0x0001c003ff0075a7 */ /* 0x000e640008001005 */
[----:B-1----:R-:W-:Y:S05]  /*36e0*/  @P0 BRA `(.L_x_66) ;  /* 0x0000000000080947 */ /* 0x002fea0003800000 */
[----:B------:R-:W1:Y:S02]  /*36f0*/  SYNCS.PHASECHK.TRANS64.TRYWAIT P0, [UR5+0x1c0], R3 ;  /* 0x0001c003ff0075a7 */ /* 0x000e640008001105 */
[----:B-1----:R-:W-:Y:S05]  /*3700*/  @!P0 BRA `(.L_x_67) ;  /* 0x0000006000e08947 */ /* 0x002fea0003800000 */
.L_x_66:
[----:B------:R-:W-:-:S04]  /*3710*/  UIADD3 UR4, UPT, UPT, UR6, 0x1, URZ ;  /* 0x0000000106047890 */ /* 0x000fc8000fffe0ff */
[----:B------:R-:W-:-:S04]  /*3720*/  UISETP.NE.AND UP0, UPT, UR4, 0x2, UPT ;  /* 0x000000020400788c */ /* 0x000fc8000bf05270 */
[----:B------:R-:W-:Y:S02]  /*3730*/  USEL UR7, URZ, 0x1, UP0 ;  /* 0x00000001ff077887 */ /* 0x000fe40008000000 */
[----:B------:R-:W-:-:S04]  /*3740*/  USEL UR4, UR4, URZ, UP0 ;  /* 0x000000ff04047287 */ /* 0x000fc80008000000 */
[----:B------:R-:W-:Y:S01]  /*3750*/  ULEA UR4, UR4, UR37, 0x3 ;  /* 0x0000002504047291 */ /* 0x000fe2000f8e18ff */
[----:B-1----:R-:W-:-:S04]  /*3760*/  LOP3.LUT R3, R12, UR7, RZ, 0x3c, !PT ;  /* 0x000000070c037c12 */ /* 0x002fc8000f8e3cff */
[----:B------:R-:W-:-:S04]  /*3770*/  SHF.L.U32 R0, R3, 0x1f, RZ ;  /* 0x0000001f03007819 */ /* 0x000fc800000006ff */
[----:B------:R-:W1:Y:S02]  /*3780*/  SYNCS.PHASECHK.TRANS64 P0, [UR4+0x1c0], R0 ;  /* 0x0001c000ff0075a7 */ /* 0x000e640008001004 */
[----:B-1----:R-:W-:Y:S05]  /*3790*/  @P0 EXIT ;  /* 0x000000000000094d */ /* 0x002fea0003800000 */
[----:B------:R-:W-:Y:S02]  /*37a0*/  SHF.L.U32 R3, R3, 0x1f, RZ ;  /* 0x0000001f03037819 */ /* 0x000fe400000006ff */
[----:B------:R-:W-:-:S07]  /*37b0*/  MOV R0, UR4 ;  /* 0x0000000400007c02 */ /* 0x000fce0008000f00 */
.L_x_68:
[----:B-1----:R1:W2:Y:S02]  /*37c0*/  SYNCS.PHASECHK.TRANS64.TRYWAIT P0, [R0+URZ+0x1c0], R3 ;  /* 0x0001c003000075a7 */ /* 0x0022a400080011ff */
[----:B--2---:R-:W-:Y:S05]  /*37d0*/  @!P0 NANOSLEEP.SYNCS 0x989680 ;  /* 0x009896800000895d */ /* 0x004fea0003900000 */
[----:B------:R-:W2:Y:S02]  /*37e0*/  @!P0 SYNCS.PHASECHK.TRANS64 P0, [R0+URZ+0x1c0], R3 ;  /* 0x0001c003000085a7 */ /* 0x000ea400080010ff */
[----:B--2---:R-:W-:Y:S05]  /*37f0*/  @P0 EXIT ;  /* 0x000000000000094d */ /* 0x004fea0003800000 */
[----:B------:R-:W-:Y:S05]  /*3800*/  BRA `(.L_x_68) ;  /* 0xfffffffc00ec7947 */ /* 0x000fea000383ffff */
.L_x_61:
[----:B------:R-:W-:-:S09]  /*3810*/  UISETP.NE.AND UP1, UPT, UR8, URZ, UPT ;  /* 0x000000ff0800728c */ /* 0x000fd2000bf25270 */
[----:B------:R-:W-:Y:S05]  /*3820*/  BRA.U UP1, `(.L_x_69) ;  /* 0x0000000d01607547 */ /* 0x000fea000b800000 */
[----:B------:R-:W-:Y:S01]  /*3830*/  UMOV UR4, 0x40 ;  /* 0x0000004000047882 */ /* 0x000fe20000000000 */
[----:B------:R-:W-:Y:S01]  /*3840*/  NOP ;  /* 0x0000000000007918 */ /* 0x000fe20000000000 */
[----:B------:R-:W-:Y:S01]  /*3850*/  ULEA UR4, UR37, UR4, 0x18 ;  /* 0x0000000425047291 */ /* 0x000fe2000f8ec0ff */
[----:B------:R-:W-:Y:S02]  /*3860*/  UMOV UR5, 0x400 ;  /* 0x0000040000057882 */ /* 0x000fe40000000000 */
[----:B------:R-:W-:-:S06]  /*3870*/  ULEA UR37, UR37, UR5, 0x18 ;  /* 0x0000000525257291 */ /* 0x000fcc000f8ec0ff */
[----:B------:R-:W1:Y:S02]  /*3880*/  LDS.U8 R0, [UR4+0x1c] ;  /* 0x00001c04ff007984 */ /* 0x000e640008000000 */
[----:B-1----:R-:W-:-:S13]  /*3890*/  ISETP.NE.AND P0, PT, R0, RZ, PT ;  /* 0x000000ff0000720c */ /* 0x002fda0003f05270 */
[----:B------:R-:W-:Y:S05]  /*38a0*/  @P0 BRA `(.L_x_70) ;  /* 0x0000000000580947 */ /* 0x000fea0003800000 */
[----:B------:R-:W-:-:S13]  /*38b0*/  ELECT P0, URZ, PT ;  /* 0x0000000000ff782f */ /* 0x000fda0003800000 */
[----:B------:R-:W-:Y:S05]  /*38c0*/  @!P0 BRA `(.L_x_71) ;  /* 0x0000000000608947 */ /* 0x000fea0003800000 */
[----:B------:R-:W-:Y:S01]  /*38d0*/  UMOV UR5, 0x10 ;  /* 0x0000001000057882 */ /* 0x000fe20000000000 */
[----:B------:R-:W-:Y:S01]  /*38e0*/  HFMA2 R0, -RZ, RZ, 0, 5.9604644775390625e-08 ;  /* 0x00000001ff007431 */ /* 0x000fe200000001ff */
[----:B------:R-:W-:-:S03]  /*38f0*/  MOV R2, 0xffff ;  /* 0x0000ffff00027802 */ /* 0x000fc60000000f00 */
[----:B------:R-:W-:Y:S04]  /*3900*/  DEPBAR.LE SB1, 0x36 ;  /* 0x00009d800000791a */ /* 0x000fe80000000000 */
[----:B------:R-:W1:Y:S02]  /*3910*/  UTCATOMSWS.FIND_AND_SET.ALIGN UP0, UR5, UR5 ;  /* 0x00000005000575e3 */ /* 0x000e640008000800 */
[----:B-1----:R-:W-:Y:S01]  /*3920*/  MOV R3, UR5 ;  /* 0x0000000500037c02 */ /* 0x002fe20008000f00 */
[----:B------:R-:W-:Y:S06]  /*3930*/  BRA.U UP0, `(.L_x_72) ;  /* 0x0000000100187547 */ /* 0x000fec000b800000 */
.L_x_73:
[----:B------:R-:W-:Y:S05]  /*3940*/  NANOSLEEP 0x64 ;  /* 0x000000640000795d */ /* 0x000fea0003800000 */
[----:B------:R-:W-:-:S05]  /*3950*/  UMOV UR5, 0x10 ;  /* 0x0000001000057882 */ /* 0x000fca0000000000 */
[----:B------:R-:W-:Y:S04]  /*3960*/  DEPBAR.LE SB1, 0x36 ;  /* 0x00009d800000791a */ /* 0x000fe80000000000 */
[----:B------:R-:W1:Y:S02]  /*3970*/  UTCATOMSWS.FIND_AND_SET.ALIGN UP0, UR5, UR5 ;  /* 0x00000005000575e3 */ /* 0x000e640008000800 */
[----:B-1----:R-:W-:Y:S01]  /*3980*/  MOV R3, UR5 ;  /* 0x0000000500037c02 */ /* 0x002fe20008000f00 */
[----:B------:R-:W-:Y:S05]  /*3990*/  BRA.U !UP0, `(.L_x_73) ;  /* 0xfffffffd08e87547 */ /* 0x000fea000b83ffff */
.L_x_72:
[-C--:B------:R-:W-:Y:S02]  /*39a0*/  SHF.L.U32 R2, R2, R3.reuse, RZ ;  /* 0x0000000302027219 */ /* 0x080fe400000006ff */
[----:B------:R-:W-:Y:S01]  /*39b0*/  SHF.L.U32 R0, R0, R3, RZ ;  /* 0x0000000300007219 */ /* 0x000fe200000006ff */
[----:B------:R-:W-:Y:S02]  /*39c0*/  IMAD.SHL.U32 R3, R3, 0x20, RZ ;  /* 0x0000002003037824 */ /* 0x000fe400078e00ff */
[----:B------:R1:W-:Y:S04]  /*39d0*/  ATOMS.OR RZ, [UR4+0x14], R2 ;  /* 0x00001402ffff798c */ /* 0x0003e8000b000004 */
[----:B------:R1:W-:Y:S04]  /*39e0*/  ATOMS.OR RZ, [UR4+0x18], R0 ;  /* 0x00001800ffff798c */ /* 0x0003e8000b000004 */
[----:B------:R1:W-:Y:S01]  /*39f0*/  STS [UR37+0x260], R3 ;  /* 0x00026003ff007988 */ /* 0x0003e20008000825 */
[----:B------:R-:W-:Y:S05]  /*3a00*/  BRA `(.L_x_71) ;  /* 0x0000000000107947 */ /* 0x000fea0003800000 */
.L_x_70:
[----:B------:R-:W-:Y:S02]  /*3a10*/  MOV R0, 0xffffffff ;  /* 0xffffffff00007802 */ /* 0x000fe40000000f00 */
[----:B------:R-:W-:-:S03]  /*3a20*/  MOV R2, 0x3a50 ;  /* 0x00003a5000027802 */ /* 0x000fc60000000f00 */
[----:B------:R1:W-:Y:S04]  /*3a30*/  STS [UR37+0x260], R0 ;  /* 0x00026000ff007988 */ /* 0x0003e80008000825 */
[----:B-1-3-5:R-:W-:Y:S05]  /*3a40*/  CALL.REL.NOINC `($__internal_1_$__cuda_sm10x_tcgen05_guardrail_trap_phase_invalid_during_alloc) ;  /* 0x00000064009c7944 */ /* 0x02afea0003c00000 */
.L_x_71:
[----:B------:R-:W-:Y:S05]  /*3a50*/  WARPSYNC.ALL ;  /* 0x0000000000007948 */ /* 0x000fea0003800000 */
[----:B------:R-:W2:Y:S01]  /*3a60*/  S2UR UR6, SR_CgaCtaId ;  /* 0x00000000000679c3 */ /* 0x000ea20000008800 */
[----:B------:R-:W-:Y:S01]  /*3a70*/  UMOV UR4, 0x400 ;  /* 0x0000040000047882 */ /* 0x000fe20000000000 */
[----:B------:R-:W-:-:S06]  /*3a80*/  NOP ;  /* 0x0000000000007918 */ /* 0x000fcc0000000000 */
[----:B------:R-:W-:Y:S06]  /*3a90*/  BAR.ARV 0x6, 0xa0 ;  /* 0x0182800000007b1d */ /* 0x000fec0000002000 */
[----:B------:R-:W4:Y:S01]  /*3aa0*/  LDCU UR7, c[0x0][0x38c] ;  /* 0x00007180ff0777ac */ /* 0x000f220008000800 */
[----:B------:R-:W-:Y:S01]  /*3ab0*/  IMAD.MOV.U32 R11, RZ, RZ, 0x1 ;  /* 0x00000001ff0b7424 */ /* 0x000fe200078e00ff */
[----:B------:R-:W-:Y:S01]  /*3ac0*/  CS2R R8, SRZ ;  /* 0x0000000000087805 */ /* 0x000fe2000001ff00 */
[----:B------:R-:W-:Y:S01]  /*3ad0*/  IMAD.MOV.U32 R10, RZ, RZ, RZ ;  /* 0x000000ffff0a7224 */ /* 0x000fe200078e00ff */
[----:B------:R-:W-:Y:S01]  /*3ae0*/  UMOV UR18, URZ ;  /* 0x000000ff00127c82 */ /* 0x000fe20008000000 */
[----:B------:R-:W-:Y:S01]  /*3af0*/  UMOV UR17, URZ ;  /* 0x000000ff00117c82 */ /* 0x000fe20008000000 */
[----:B------:R-:W-:Y:S01]  /*3b00*/  UMOV UR20, 0x0 ;  /* 0x0000000000147882 */ /* 0x000fe20000000000 */
[----:B------:R-:W-:Y:S01]  /*3b10*/  UMOV UR21, 0x82004a0 ;  /* 0x082004a000157882 */ /* 0x000fe20000000000 */
[----:B--2---:R-:W-:Y:S01]  /*3b20*/  ULEA UR6, UR6, UR4, 0x18 ;  /* 0x0000000406067291 */ /* 0x004fe2000f8ec0ff */
[----:B------:R-:W2:Y:S03]  /*3b30*/  LDCU UR4, c[0x0][0x38c] ;  /* 0x00007180ff0477ac */ /* 0x000ea60008000800 */
[----:B------:R-:W-:-:S02]  /*3b40*/  UIADD3 UR11, UPT, UPT, UR6, 0x8600, URZ ;  /* 0x00008600060b7890 */ /* 0x000fc4000fffe0ff */
[----:B----4-:R-:W-:-:S03]  /*3b50*/  UIADD3 UR7, UPT, UPT, UR7, 0x1f, URZ ;  /* 0x0000001f07077890 */ /* 0x010fc6000fffe0ff */
[----:B-1----:R-:W1:Y:S01]  /*3b60*/  LDS R0, [UR6+0x260] ;  /* 0x00026006ff007984 */ /* 0x002e620008000800 */
[----:B------:R-:W-:Y:S02]  /*3b70*/  UIADD3 UR12, UPT, UPT, UR6, 0x20600, URZ ;  /* 0x00020600060c7890 */ /* 0x000fe4000fffe0ff */
[----:B------:R-:W-:Y:S02]  /*3b80*/  USHF.R.S32.HI UR5, URZ, 0x1f, UR7 ;  /* 0x0000001fff057899 */ /* 0x000fe40008011407 */
[----:B------:R-:W-:Y:S02]  /*3b90*/  USHF.R.U32.HI UR11, URZ, 0x4, UR11 ;  /* 0x00000004ff0b7899 */ /* 0x000fe4000801160b */
[----:B------:R-:W-:Y:S02]  /*3ba0*/  ULEA.HI UR5, UR5, UR7, URZ, 0x5 ;  /* 0x0000000705057291 */ /* 0x000fe4000f8f28ff */
[----:B------:R-:W-:Y:S02]  /*3bb0*/  USHF.R.U32.HI UR12, URZ, 0x4, UR12 ;  /* 0x00000004ff0c7899 */ /* 0x000fe4000801160c */
[----:B------:R-:W-:-:S02]  /*3bc0*/  USHF.R.S32.HI UR5, URZ, 0x5, UR5 ;  /* 0x00000005ff057899 */ /* 0x000fc40008011405 */
[----:B------:R-:W-:Y:S02]  /*3bd0*/  ULOP3.LUT UR11, UR11, 0x3fff, URZ, 0xc0, !UPT ;  /* 0x00003fff0b0b7892 */ /* 0x000fe4000f8ec0ff */
[----:B------:R-:W-:Y:S02]  /*3be0*/  UISETP.LT.AND UP0, UPT, UR5, 0x1, UPT ;  /* 0x000000010500788c */ /* 0x000fe4000bf01270 */
[----:B------:R-:W-:Y:S02]  /*3bf0*/  ULOP3.LUT UR12, UR12, 0x3fff, URZ, 0xc0, !UPT ;  /* 0x00003fff0c0c7892 */ /* 0x000fe4000f8ec0ff */
[----:B------:R-:W-:Y:S02]  /*3c00*/  USEL UR10, UR5, 0x1, !UP0 ;  /* 0x00000001050a7887 */ /* 0x000fe4000c000000 */
[----:B------:R-:W-:Y:S02]  /*3c10*/  ULOP3.LUT UR11, UR11, 0x10000, URZ, 0xfc, !UPT ;  /* 0x000100000b0b7892 */ /* 0x000fe4000f8efcff */
[----:B------:R-:W-:-:S02]  /*3c20*/  ULOP3.LUT UR12, UR12, 0x10000, URZ, 0xfc, !UPT ;  /* 0x000100000c0c7892 */ /* 0x000fc4000f8efcff */
[----:B------:R-:W-:Y:S02]  /*3c30*/  UIADD3 UR10, UPT, UPT, -UR10, URZ, URZ ;  /* 0x000000ff0a0a7290 */ /* 0x000fe4000fffe1ff */
[----:B--2---:R-:W-:Y:S01]  /*3c40*/  UISETP.GE.AND UP3, UPT, UR4, 0x1, UPT ;  /* 0x000000010400788c */ /* 0x004fe2000bf66270 */
[----:B-1----:R-:W-:-:S15]  /*3c50*/  R2UR UR19, R0 ;  /* 0x00000000001372ca */ /* 0x002fde00000e0000 */
.L_x_80:
[----:B------:R-:W-:Y:S02]  /*3c60*/  LEA R0, R10, UR6, 0x3 ;  /* 0x000000060a007c11 */ /* 0x000fe4000f8e18ff */
[----:B------:R-:W-:Y:S02]  /*3c70*/  SHF.L.U32 R5, R9, 0x1f, RZ ;  /* 0x0000001f09057819 */ /* 0x000fe400000006ff */
[----:B------:R-:W-:Y:S01]  /*3c80*/  PLOP3.LUT P0, PT, PT, PT, UP3, 0x80, 0x8 ;  /* 0x000000000008781c */ /* 0x000fe20003f0f038 */
[----:B------:R-:W-:Y:S01]  /*3c90*/  VIADD R3, R0, 0x1c0 ;  /* 0x000001c000037836 */ /* 0x000fe20000000000 */
[----:B-1----:R-:W1:Y:S02]  /*3ca0*/  SYNCS.PHASECHK.TRANS64.TRYWAIT P1, [R0+URZ+0x1b0], R5 ;  /* 0x0001b005000075a7 */ /* 0x002e6400080211ff */
[----:B-1--4-:R-:W-:Y:S09]  /*3cb0*/  @!P1 BRA `(.L_x_74) ;  /* 0x0000005c008c9947 */ /* 0x012ff20003800000 */
.L_x_181:
[----:B------:R-:W-:Y:S01]  /*3cc0*/  LEA R4, R10, UR6, 0x4 ;  /* 0x000000060a047c11 */ /* 0x000fe2000f8e20ff */
[----:B------:R-:W-:Y:S01]  /*3cd0*/  @UP3 ULEA UR4, UR17, UR6, 0x3 ;  /* 0x0000000611043291 */ /* 0x000fe2000f8e18ff */
[----:B------:R-:W-:Y:S01]  /*3ce0*/  PLOP3.LUT P2, PT, PT, PT, PT, 0x80, 0x8 ;  /* 0x000000000008781c */ /* 0x000fe20003f4f070 */
[----:B------:R-:W-:Y:S01]  /*3cf0*/  ULEA UR9, UR18, UR6, 0x3 ;  /* 0x0000000612097291 */ /* 0x000fe2000f8e18ff */
[----:B------:R-:W-:Y:S02]  /*3d00*/  PRMT R3, RZ, 0x654, R3 ;  /* 0x00000654ff037816 */ /* 0x000fe40000000003 */
[----:B-1----:R-:W1:Y:S01]  /*3d10*/  LDS.128 R4, [R4+0x240] ;  /* 0x0002400004047984 */ /* 0x002e620000000c00 */
[----:B------:R-:W-:Y:S02]  /*3d20*/  @P0 SHF.L.U32 R2, R8, 0x1f, RZ ;  /* 0x0000001f08020819 */ /* 0x000fe400000006ff */
[----:B------:R-:W-:Y:S01]  /*3d30*/  SHF.L.U32 R0, R11, 0x1f, RZ ;  /* 0x0000001f0b007819 */ /* 0x000fe200000006ff */
[----:B------:R-:W-:Y:S01]  /*3d40*/  @!PT LDS RZ, [RZ] ;  /* 0x00000000fffff984 */ /* 0x000fe20000000800 */
[----:B------:R-:W-:Y:S01]  /*3d50*/  @!PT LDS RZ, [RZ] ;  /* 0x00000000fffff984 */ /* 0x000fe20000000800 */
[----:B------:R-:W-:Y:S01]  /*3d60*/  @!PT LDS RZ, [RZ] ;  /* 0x00000000fffff984 */ /* 0x000fe20000000800 */
[----:B------:R-:W-:Y:S01]  /*3d70*/  @!PT LDS RZ, [RZ] ;  /* 0x00000000fffff984 */ /* 0x000fe20000000800 */
[----:B------:R2:W-:Y:S06]  /*3d80*/  MEMBAR.ALL.CTA ;  /* 0x0000000000007992 */ /* 0x0005ec0000008000 */
[----:B--2---:R-:W2:Y:S02]  /*3d90*/  FENCE.VIEW.ASYNC.S ;  /* 0x00000000000073c6 */ /* 0x004ea40000000000 */
[----:B--2---:R2:W-:Y:S01]  /*3da0*/  SYNCS.ARRIVE.TRANS64.RED.A1T0 RZ, [R3+URZ], RZ ;  /* 0x000000ff03ff79a7 */ /* 0x0045e200081004ff */
[----:B------:R2:W4:Y:S01]  /*3db0*/  @P0 SYNCS.PHASECHK.TRANS64.TRYWAIT P2, [UR4], R2 ;  /* 0x00000002ff0005a7 */ /* 0x0005220008041104 */
[----:B-1----:R-:W-:Y:S01]  /*3dc0*/  LOP3.LUT P1, RZ, R6, 0x1, RZ, 0xc0, !PT ;  /* 0x0000000106ff7812 */ /* 0x002fe2000782c0ff */
[----:B------:R-:W1:Y:S02]  /*3dd0*/  SYNCS.PHASECHK.TRANS64.TRYWAIT P0, [UR9+0x1f0], R0 ;  /* 0x0001f000ff0075a7 */ /* 0x000e640008001109 */
[----:B-12-4-:R-:W-:Y:S10]  /*3de0*/  @!P0 BRA `(.L_x_75) ;  /* 0x0000005c00548947 */ /* 0x016ff40003800000 */
.L_x_183:
[----:B------:R-:W-:Y:S01]  /*3df0*/  IADD3 R10, PT, PT, R10, 0x1, RZ ;  /* 0x000000010a0a7810 */ /* 0x000fe20007ffe0ff */
[----:B------:R-:W-:Y:S06]  /*3e00*/  BRA.U !UP3, `(.L_x_76) ;  /* 0x000000010b887547 */ /* 0x000fec000b800000 */
[----:B------:R-:W-:Y:S02]  /*3e10*/  ULEA UR8, UR18, UR19, 0x7 ;  /* 0x0000001312087291 */ /* 0x000fe4000f8e38ff */
[----:B------:R-:W-:Y:S01]  /*3e20*/  UPLOP3.LUT UP4, UPT, UPT, UPT, UPT, 0x40, 0x4 ;  /* 0x000000000004789c */ /* 0x000fe20003f8e870 */
[----:B------:R-:W-:Y:S01]  /*3e30*/  UMOV UR16, UR10 ;  /* 0x0000000a00107c82 */ /* 0x000fe20008000000 */
[----:B------:R-:W-:Y:S01]  /*3e40*/  UMOV UR15, UR5 ;  /* 0x00000005000f7c82 */ /* 0x000fe20008000000 */
[----:B------:R-:W-:-:S08]  /*3e50*/  UMOV UR14, UR17 ;  /* 0x00000011000e7c82 */ /* 0x000fd00008000000 */
.L_x_79:
[----:B------:R-:W-:Y:S02]  /*3e60*/  UIADD3 UR16, UPT, UPT, UR16, 0x1, URZ ;  /* 0x0000000110107890 */ /* 0x000fe4000fffe0ff */
[----:B--2---:R-:W-:Y:S02]  /*3e70*/  ULEA UR7, UR14, UR6, 0x3 ;  /* 0x000000060e077291 */ /* 0x004fe4000f8e18ff */
[----:B------:R-:W-:Y:S01]  /*3e80*/  UISETP.NE.AND UP0, UPT, UR16, URZ, UPT ;  /* 0x000000ff1000728c */ /* 0x000fe2000bf05270 */
[----:B----4-:R-:W-:Y:S10]  /*3e90*/  @P2 BRA `(.L_x_77) ;  /* 0x00000000000c2947 */ /* 0x010ff40003800000 */
[----:B-1----:R-:W-:Y:S04]  /*3ea0*/  SHF.L.U32 R3, R8, 0x1f, RZ ;  /* 0x0000001f08037819 */ /* 0x002fe800000006ff */
[----:B------:R-:W1:Y:S02]  /*3eb0*/  SYNCS.PHASECHK.TRANS64.TRYWAIT P0, [UR7], R3 ;  /* 0x00000003ff0075a7 */ /* 0x000e640008001107 */
[----:B-1----:R-:W-:Y:S05]  /*3ec0*/  @!P0 BRA `(.L_x_78) ;  /* 0x0000005c00348947 */ /* 0x002fea0003800000 */
.L_x_77:
[----:B------:R-:W-:Y:S01]  /*3ed0*/  UISETP.NE.AND UP1, UPT, UR15, 0x1, UPT ;  /* 0x000000010f00788c */ /* 0x000fe2000bf25270 */
[----:B------:R-:W-:Y:S01]  /*3ee0*/  PLOP3.LUT P2, PT, PT, PT, PT, 0x80, 0x8 ;  /* 0x000000000008781c */ /* 0x000fe20003f4f070 */
[----:B------:R-:W-:Y:S02]  /*3ef0*/  UIADD3 UR17, UPT, UPT, UR14, 0x1, URZ ;  /* 0x000000010e117890 */ /* 0x000fe4000fffe0ff */
[----:B------:R-:W-:Y:S02]  /*3f00*/  ULEA UR22, UR14, UR12, 0x8 ;  /* 0x0000000c0e167291 */ /* 0x000fe4000f8e40ff */
[----:B------:R-:W-:Y:S01]  /*3f10*/  UISETP.NE.AND UP2, UPT, UR17, 0x18, UPT ;  /* 0x000000181100788c */ /* 0x000fe2000bf45270 */
[----:B------:R-:W-:Y:S01]  /*3f20*/  PLOP3.LUT P0, PT, PT, PT, UP1, 0x80, 0x8 ;  /* 0x000000000008781c */ /* 0x000fe20003f0f018 */
[----:B------:R-:W-:Y:S02]  /*3f30*/  ULEA UR24, UR14, UR11, 0x8 ;  /* 0x0000000b0e187291 */ /* 0x000fe4000f8e40ff */
[----:B------:R-:W-:Y:S02]  /*3f40*/  USEL UR13, URZ, 0x1, UP2 ;  /* 0x00000001ff0d7887 */ /* 0x000fe40009000000 */
[----:B------:R-:W-:Y:S02]  /*3f50*/  USEL UR17, UR17, URZ, UP2 ;  /* 0x000000ff11117287 */ /* 0x000fe40009000000 */
[----:B------:R-:W-:Y:S02]  /*3f60*/  UIADD3 UR7, UPT, UPT, UR7, 0xc0, URZ ;  /* 0x000000c007077890 */ /* 0x000fe4000fffe0ff */
[----:B------:R-:W-:Y:S01]  /*3f70*/  @UP1 ULEA UR4, UR17, UR6, 0x3 ;  /* 0x0000000611041291 */ /* 0x000fe2000f8e18ff */
[----:B------:R-:W-:Y:S01]  /*3f80*/  LOP3.LUT R8, R8, UR13, RZ, 0x3c, !PT ;  /* 0x0000000d08087c12 */ /* 0x000fe2000f8e3cff */
[----:B------:R-:W-:Y:S01]  /*3f90*/  UMOV UR23, 0xc0004010 ;  /* 0xc000401000177882 */ /* 0x000fe20000000000 */
[----:B------:R-:W-:Y:S01]  /*3fa0*/  UMOV UR25, 0xc0004010 ;  /* 0xc000401000197882 */ /* 0x000fe20000000000 */
[----:B------:R-:W-:Y:S01]  /*3fb0*/  UIADD3 UR15, UPT, UPT, UR15, -0x1, URZ ;  /* 0xffffffff0f0f7890 */ /* 0x000fe2000fffe0ff */
[----:B-1----:R-:W-:Y:S01]  /*3fc0*/  @P0 SHF.L.U32 R0, R8, 0x1f, RZ ;  /* 0x0000001f08000819 */ /* 0x002fe200000006ff */
[----:B------:R-:W-:Y:S03]  /*3fd0*/  UMOV UR14, UR17 ;  /* 0x00000011000e7c82 */ /* 0x000fe60008000000 */
[----:B------:R2:W4:Y:S01]  /*3fe0*/  @P0 SYNCS.PHASECHK.TRANS64.TRYWAIT P2, [UR4], R0 ;  /* 0x00000000ff0005a7 */ /* 0x0005220008041104 */
[----:B------:R2:W-:Y:S01]  /*3ff0*/  UTCIMMA gdesc[UR24], gdesc[UR22], tmem[UR8], tmem[UR20], idesc[UR21], UP4 ;  /* 0x00ff1416180075ea */ /* 0x0005e2000a000108 */
[----:B------:R-:W-:Y:S01]  /*4000*/  UPLOP3.LUT UP4, UPT, UPT, UPT, UPT, 0x80, 0x8 ;  /* 0x000000000008789c */ /* 0x000fe20003f8f070 */
[----:B------:R2:W-:Y:S01]  /*4010*/  UTCBAR [UR7], URZ ;  /* 0x000000ff070073e9 */ /* 0x0005e200080000ff */
[----:B------:R-:W-:Y:S09]  /*4020*/  BRA.U UP0, `(.L_x_79) ;  /* 0xfffffffd008c7547 */ /* 0x000ff2000b83ffff */
.L_x_76:
[----:B------:R-:W-:Y:S01]  /*4030*/  UIADD3 UR18, UPT, UPT, UR18, 0x1, URZ ;  /* 0x0000000112127890 */ /* 0x000fe2000fffe0ff */
[C---:B------:R-:W-:Y:S01]  /*4040*/  ISETP.NE.AND P0, PT, R10.reuse, 0x2, PT ;  /* 0x000000020a00780c */ /* 0x040fe20003f05270 */
[----:B------:R-:W-:Y:S02]  /*4050*/  UIADD3 UR9, UPT, UPT, UR9, 0x1d0, URZ ;  /* 0x000001d009097890 */ /* 0x000fe4000fffe0ff */
[----:B------:R-:W-:Y:S01]  /*4060*/  UISETP.NE.AND UP0, UPT, UR18, 0x4, UPT ;  /* 0x000000041200788c */ /* 0x000fe2000bf05270 */
[----:B-12---:R-:W-:Y:S02]  /*4070*/  SEL R0, RZ, 0x1, P0 ;  /* 0x00000001ff007807 */ /* 0x006fe40000000000 */
[----:B------:R-:W-:Y:S01]  /*4080*/  SEL R10, R10, RZ, P0 ;  /* 0x000000ff0a0a7207 */ /* 0x000fe20000000000 */
[----:B------:R-:W-:Y:S01]  /*4090*/  USEL UR4, URZ, 0x1, UP0 ;  /* 0x00000001ff047887 */ /* 0x000fe20008000000 */
[----:B------:R-:W-:Y:S01]  /*40a0*/  LOP3.LUT R9, R9, R0, RZ, 0x3c, !PT ;  /* 0x0000000009097212 */ /* 0x000fe200078e3cff */
[----:B------:R-:W-:Y:S01]  /*40b0*/  USEL UR18, UR18, URZ, UP0 ;  /* 0x000000ff12127287 */ /* 0x000fe20008000000 */
[----:B------:R1:W-:Y:S03]  /*40c0*/  UTCBAR [UR9], URZ ;  /* 0x000000ff090073e9 */ /* 0x0003e600080000ff */
[----:B------:R-:W-:Y:S01]  /*40d0*/  LOP3.LUT R11, R11, UR4, RZ, 0x3c, !PT ;  /* 0x000000040b0b7c12 */ /* 0x000fe2000f8e3cff */
[----:B------:R-:W-:Y:S07]  /*40e0*/  @P1 BRA `(.L_x_80) ;  /* 0xfffffff800dc1947 */ /* 0x000fee000383ffff */
[----:B------:R-:W2:Y:S01]  /*40f0*/  S2UR UR4, SR_CgaCtaId ;  /* 0x00000000000479c3 */ /* 0x000ea20000008800 */
[----:B------:R-:W-:Y:S01]  /*4100*/  ELECT P0, URZ, PT ;  /* 0x0000000000ff782f */ /* 0x000fe20003800000 */
[----:B------:R-:W-:Y:S01]  /*4110*/  IMAD.MOV.U32 R0, RZ, RZ, 0x1 ;  /* 0x00000001ff007424 */ /* 0x000fe200078e00ff */
[----:B------:R-:W-:Y:S01]  /*4120*/  UIADD3 UR6, UPT, UPT, UR6, 0x1f0, URZ ;  /* 0x000001f006067890 */ /* 0x000fe2000fffe0ff */
[----:B------:R-:W-:Y:S01]  /*4130*/  SHF.L.U32 R3, R11, 0x1f, RZ ;  /* 0x0000001f0b037819 */ /* 0x000fe200000006ff */
[----:B------:R-:W-:-:S03]  /*4140*/  UMOV UR5, 0x40 ;  /* 0x0000004000057882 */ /* 0x000fc60000000000 */
[----:B------:R-:W-:Y:S01]  /*4150*/  UVIRTCOUNT.DEALLOC.SMPOOL 0x80 ;  /* 0x000000800000784c */ /* 0x000fe20000000000 */
[----:B--2---:R-:W-:Y:S02]  /*4160*/  ULEA UR4, UR4, UR5, 0x18 ;  /* 0x0000000504047291 */ /* 0x004fe4000f8ec0ff */
[----:B------:R-:W-:-:S07]  /*4170*/  ULEA UR5, UR18, UR6, 0x3 ;  /* 0x0000000612057291 */ /* 0x000fce000f8e18ff */
[----:B------:R2:W-:Y:S02]  /*4180*/  @P0 STS.U8 [UR4+0x1c], R0 ;  /* 0x00001c00ff000988 */ /* 0x0005e40008000004 */
[----:B------:R-:W3:Y:S02]  /*4190*/  SYNCS.PHASECHK.TRANS64.TRYWAIT P0, [UR5], R3 ;  /* 0x00000003ff0075a7 */ /* 0x000ee40008001105 */
[----:B--23--:R-:W-:Y:S05]  /*41a0*/  @!P0 BRA `(.L_x_81) ;  /* 0x0000005800948947 */ /* 0x00cfea0003800000 */
.L_x_186:
[----:B------:R-:W-:-:S04]  /*41b0*/  UIADD3 UR7, UPT, UPT, UR18, 0x1, URZ ;  /* 0x0000000112077890 */ /* 0x000fc8000fffe0ff */
[----:B------:R-:W-:-:S04]  /*41c0*/  UISETP.NE.AND UP0, UPT, UR7, 0x4, UPT ;  /* 0x000000040700788c */ /* 0x000fc8000bf05270 */
[----:B------:R-:W-:Y:S02]  /*41d0*/  USEL UR8, URZ, 0x1, UP0 ;  /* 0x00000001ff087887 */ /* 0x000fe40008000000 */
[----:B------:R-:W-:-:S04]  /*41e0*/  USEL UR7, UR7, URZ, UP0 ;  /* 0x000000ff07077287 */ /* 0x000fc80008000000 */
[----:B------:R-:W-:Y:S01]  /*41f0*/  ULEA UR5, UR7, UR6, 0x3 ;  /* 0x0000000607057291 */ /* 0x000fe2000f8e18ff */
[----:B------:R-:W-:-:S04]  /*4200*/  LOP3.LUT R2, R11, UR8, RZ, 0x3c, !PT ;  /* 0x000000080b027c12 */ /* 0x000fc8000f8e3cff */
[----:B--2---:R-:W-:-:S04]  /*4210*/  SHF.L.U32 R3, R2, 0x1f, RZ ;  /* 0x0000001f02037819 */ /* 0x004fc800000006ff */
[----:B------:R-:W2:Y:S02]  /*4220*/  SYNCS.PHASECHK.TRANS64.TRYWAIT P0, [UR5], R3 ;  /* 0x00000003ff0075a7 */ /* 0x000ea40008001105 */
[----:B--2---:R-:W-:Y:S05]  /*4230*/  @!P0 BRA `(.L_x_82) ;  /* 0x0000005800888947 */ /* 0x004fea0003800000 */
.L_x_188:
        /* <DEDUP_REMOVED lines=9> */
.L_x_190:
[----:B------:R-:W-:-:S04]  /*42d0*/  UIADD3 UR7, UPT, UPT, UR7, 0x1, URZ ;  /* 0x0000000107077890 */ /* 0x000fc8000fffe0ff */
[----:B------:R-:W-:-:S04]  /*42e0*/  UISETP.NE.AND UP0, UPT, UR7, 0x4, UPT ;  /* 0x000000040700788c */ /* 0x000fc8000bf05270 */
[----:B------:R-:W-:Y:S02]  /*42f0*/  USEL UR5, URZ, 0x1, UP0 ;  /* 0x00000001ff057887 */ /* 0x000fe40008000000 */
[----:B------:R-:W-:-:S04]  /*4300*/  USEL UR7, UR7, URZ, UP0 ;  /* 0x000000ff07077287 */ /* 0x000fc80008000000 */
[----:B------:R-:W-:Y:S01]  /*4310*/  ULEA UR7, UR7, UR6, 0x3 ;  /* 0x0000000607077291 */ /* 0x000fe2000f8e18ff */
[----:B--2---:R-:W-:-:S04]  /*4320*/  LOP3.LUT R3, R2, UR5, RZ, 0x3c, !PT ;  /* 0x0000000502037c12 */ /* 0x004fc8000f8e3cff */
[----:B------:R-:W-:-:S04]  /*4330*/  SHF.L.U32 R3, R3, 0x1f, RZ ;  /* 0x0000001f03037819 */ /* 0x000fc800000006ff */
[----:B------:R-:W2:Y:S02]  /*4340*/  SYNCS.PHASECHK.TRANS64.TRYWAIT P0, [UR7], R3 ;  /* 0x00000003ff0075a7 */ /* 0x000ea40008001107 */
[----:B--2---:R-:W-:Y:S05]  /*4350*/  @!P0 BRA `(.L_x_84) ;  /* 0x0000005800708947 */ /* 0x004fea0003800000 */
.L_x_192:
[----:B------:R-:W-:Y:S01]  /*4360*/  NOP ;  /* 0x0000000000007918 */ /* 0x000fe20000000000 */
[----:B--2---:R-:W2:Y:S01]  /*4370*/  LDS R0, [UR4+0x14] ;  /* 0x00001404ff007984 */ /* 0x004ea20008000800 */
[----:B------:R-:W-:Y:S01]  /*4380*/  ULOP3.LUT UR6, UR19, 0xffff, URZ, 0xc0, !UPT ;  /* 0x0000ffff13067892 */ /* 0x000fe2000f8ec0ff */
[----:B------:R-:W-:Y:S01]  /*4390*/  UMOV UR8, 0xffff ;  /* 0x0000ffff00087882 */ /* 0x000fe20000000000 */
[----:B------:R-:W-:Y:S02]  /*43a0*/  UMOV UR5, 0x1 ;  /* 0x0000000100057882 */ /* 0x000fe40000000000 */
[----:B------:R-:W-:-:S04]  /*43b0*/  USHF.R.U32.HI UR6, URZ, 0x5, UR6 ;  /* 0x00000005ff067899 */ /* 0x000fc80008011606 */
[----:B------:R-:W-:Y:S02]  /*43c0*/  USHF.L.U32 UR8, UR8, UR6, URZ ;  /* 0x0000000608087299 */ /* 0x000fe400080006ff */
[----:B------:R-:W-:-:S04]  /*43d0*/  USHF.L.U32 UR5, UR5, UR6, URZ ;  /* 0x0000000605057299 */ /* 0x000fc800080006ff */
[----:B--2---:R-:W-:-:S04]  /*43e0*/  LOP3.LUT R0, R0, UR8, RZ, 0xc0, !PT ;  /* 0x0000000800007c12 */ /* 0x004fc8000f8ec0ff */
[----:B------:R-:W-:-:S13]  /*43f0*/  ISETP.NE.AND P0, PT, R0, UR8, PT ;  /* 0x0000000800007c0c */ /* 0x000fda000bf05270 */
[----:B------:R-:W-:Y:S05]  /*4400*/  @P0 BRA `(.L_x_85) ;  /* 0x0000000000580947 */ /* 0x000fea0003800000 */
[----:B------:R-:W2:Y:S02]  /*4410*/  LDS R0, [UR4+0x18] ;  /* 0x00001804ff007984 */ /* 0x000ea40008000800 */
[----:B--2---:R-:W-:-:S04]  /*4420*/  LOP3.LUT R0, R0, UR5, RZ, 0xc0, !PT ;  /* 0x0000000500007c12 */ /* 0x004fc8000f8ec0ff */
[----:B------:R-:W-:-:S13]  /*4430*/  ISETP.NE.AND P0, PT, R0, UR5, PT ;  /* 0x0000000500007c0c */ /* 0x000fda000bf05270 */
[----:B------:R-:W-:Y:S05]  /*4440*/  @P0 BRA `(.L_x_86) ;  /* 0x00000000003c0947 */ /* 0x000fea0003800000 */
[----:B------:R-:W2:Y:S01]  /*4450*/  S2R R2, SR_LANEID ;  /* 0x0000000000027919 */ /* 0x000ea20000000000 */
[----:B------:R-:W-:Y:S01]  /*4460*/  ULOP3.LUT UR8, URZ, UR8, URZ, 0x33, !UPT ;  /* 0x00000008ff087292 */ /* 0x000fe2000f8e33ff */
[----:B------:R-:W-:Y:S01]  /*4470*/  LOP3.LUT R4, RZ, UR5, RZ, 0x33, !PT ;  /* 0x00000005ff047c12 */ /* 0x000fe2000f8e33ff */
[----:B------:R-:W-:Y:S02]  /*4480*/  VOTEU.ANY UR7, UPT, PT ;  /* 0x0000000000077886 */ /* 0x000fe400038e0100 */
[----:B------:R-:W-:Y:S01]  /*4490*/  UFLO.U32 UR7, UR7 ;  /* 0x00000007000772bd */ /* 0x000fe200080e0000 */
[----:B------:R-:W3:Y:S01]  /*44a0*/  REDUX UR5, R4 ;  /* 0x00000000040573c4 */ /* 0x000ee20000000000 */
[----:B------:R-:W-:-:S06]  /*44b0*/  IMAD.U32 R0, RZ, RZ, UR8 ;  /* 0x00000008ff007e24 */ /* 0x000fcc000f8e00ff */
[----:B------:R1:W-:Y:S01]  /*44c0*/  UTCATOMSWS.AND URZ, UR8 ;  /* 0x0000000800ff79e3 */ /* 0x0003e20008000000 */
[----:B------:R-:W4:Y:S01]  /*44d0*/  REDUX UR6, R0 ;  /* 0x00000000000673c4 */ /* 0x000f220000000000 */
[----:B--2---:R-:W-:Y:S01]  /*44e0*/  ISETP.EQ.U32.AND P0, PT, R2, UR7, PT ;  /* 0x0000000702007c0c */ /* 0x004fe2000bf02070 */
[----:B---3--:R-:W-:Y:S01]  /*44f0*/  IMAD.U32 R2, RZ, RZ, UR5 ;  /* 0x00000005ff027e24 */ /* 0x008fe2000f8e00ff */
[----:B----4-:R-:W-:-:S11]  /*4500*/  MOV R3, UR6 ;  /* 0x0000000600037c02 */ /* 0x010fd60008000f00 */
[----:B------:R1:W-:Y:S04]  /*4510*/  @P0 ATOMS.AND RZ, [UR4+0x14], R3 ;  /* 0x00001403ffff098c */ /* 0x0003e8000a800004 */
[----:B------:R1:W-:Y:S01]  /*4520*/  @P0 ATOMS.AND RZ, [UR4+0x18], R2 ;  /* 0x00001802ffff098c */ /* 0x0003e2000a800004 */
[----:B------:R-:W-:Y:S05]  /*4530*/  BRA `(.L_x_87) ;  /* 0x0000000000147947 */ /* 0x000fea0003800000 */
.L_x_86:
[----:B------:R-:W-:Y:S02]  /*4540*/  MOV R2, 0x4560 ;  /* 0x0000456000027802 */ /* 0x000fe40000000f00 */
[----:B-1--45:R-:W-:Y:S05]  /*4550*/  CALL.REL.NOINC `($__internal_0_$__cuda_sm10x_tcgen05_guardrail_trap_col_being_dealloced_not_returned_by_alloc) ;  /* 0x0000005800cc7944 */ /* 0x032fea0003c00000 */
[----:B------:R-:W-:Y:S05]  /*4560*/  BRA `(.L_x_87) ;  /* 0x0000000000087947 */ /* 0x000fea0003800000 */
.L_x_85:
[----:B------:R-:W-:Y:S02]  /*4570*/  MOV R2, 0x4590 ;  /* 0x0000459000027802 */ /* 0x000fe40000000f00 */
[----:B-1--45:R-:W-:Y:S05]  /*4580*/  CALL.REL.NOINC `($__internal_2_$__cuda_sm10x_tcgen05_guardrail_trap_unallocated_columns_being_dealloced) ;  /* 0x0000005800d87944 */ /* 0x032fea0003c00000 */
.L_x_87:
[----:B------:R-:W-:Y:S01]  /*4590*/  NOP ;  /* 0x0000000000007918 */ /* 0x000fe20000000000 */
[----:B-1----:R-:W-:Y:S05]  /*45a0*/  EXIT ;  /* 0x000000000000794d */ /* 0x002fea0003800000 */
.L_x_69:
[----:B------:R-:W-:-:S09]  /*45b0*/  UISETP.NE.OR UP2, UPT, UR8, 0x3, !UP2 ;  /* 0x000000030800788c */ /* 0x000fd2000d745670 */
[----:B------:R-:W-:Y:S05]  /*45c0*/  BRA.U UP2, `(.L_x_88) ;  /* 0x0000000d02407547 */ /* 0x000fea000b800000 */
[----:B------:R-:W1:Y:S01]  /*45d0*/  LDC R0, c[0x0][0xb30] ;  /* 0x0002cc00ff007b82 */ /* 0x000e620000000800 */
[----:B------:R-:W2:Y:S01]  /*45e0*/  LDCU.64 UR8, c[0x0][0x888] ;  /* 0x00011100ff0877ac */ /* 0x000ea20008000a00 */
[----:B------:R-:W-:Y:S02]  /*45f0*/  HFMA2 R29, -RZ, RZ, 0, 0 ;  /* 0x00000000ff1d7431 */ /* 0x000fe400000001ff */
[----:B------:R-:W-:Y:S01]  /*4600*/  IMAD.MOV.U32 R31, RZ, RZ, 0x1 ;  /* 0x00000001ff1f7424 */ /* 0x000fe200078e00ff */
[----:B------:R-:W-:Y:S01]  /*4610*/  MOV R23, 0x2000 ;  /* 0x0000200000177802 */ /* 0x000fe20000000f00 */
[----:B------:R-:W4:Y:S01]  /*4620*/  LDCU.64 UR4, c[0x0][0x890] ;  /* 0x00011200ff0477ac */ /* 0x000f220008000a00 */
[----:B------:R-:W-:Y:S01]  /*4630*/  IMAD.MOV.U32 R30, RZ, RZ, RZ ;  /* 0x000000ffff1e7224 */ /* 0x000fe200078e00ff */
[----:B------:R-:W3:Y:S01]  /*4640*/  LDC R19, c[0x0][0x370] ;  /* 0x0000dc00ff137b82 */ /* 0x000ee20000000800 */
[----:B------:R-:W-:Y:S01]  /*4650*/  UMOV UR7, 0x400 ;  /* 0x0000040000077882 */ /* 0x000fe20000000000 */
[----:B------:R-:W-:-:S02]  /*4660*/  UPLOP3.LUT UP1, UPT, UPT, UPT, UPT, 0x40, 0x4 ;  /* 0x000000000004789c */ /* 0x000fc40003f2e870 */
[----:B------:R-:W-:-:S04]  /*4670*/  ULEA UR7, UR37, UR7, 0x18 ;  /* 0x0000000725077291 */ /* 0x000fc8000f8ec0ff */
[----:B------:R-:W3:Y:S01]  /*4680*/  LDC R2, c[0x0][0xb0c] ;  /* 0x0002c300ff027b82 */ /* 0x000ee20000000800 */
[----:B------:R-:W-:Y:S02]  /*4690*/  UIADD3 UR13, UPT, UPT, UR7, 0x188, URZ ;  /* 0x00000188070d7890 */ /* 0x000fe4000fffe0ff */
[----:B--2---:R-:W-:Y:S02]  /*46a0*/  UISETP.NE.U32.AND UP2, UPT, UR8, URZ, UPT ;  /* 0x000000ff0800728c */ /* 0x004fe4000bf45070 */
[----:B------:R-:W-:Y:S02]  /*46b0*/  UIADD3 UR17, UPT, UPT, UR7, 0x180, URZ ;  /* 0x0000018007117890 */ /* 0x000fe4000fffe0ff */
[----:B----4-:R-:W-:Y:S01]  /*46c0*/  UISETP.NE.U32.AND UP3, UPT, UR4, URZ, UPT ;  /* 0x000000ff0400728c */ /* 0x010fe2000bf65070 */
[----:B------:R-:W2:Y:S01]  /*46d0*/  LDC R18, c[0x0][0xb20] ;  /* 0x0002c800ff127b82 */ /* 0x000ea20000000800 */
[----:B-1----:R-:W-:Y:S01]  /*46e0*/  ISETP.NE.AND P1, PT, R0, 0x1, PT ;  /* 0x000000010000780c */ /* 0x002fe20003f25270 */
[----:B------:R-:W-:-:S02]  /*46f0*/  UISETP.NE.AND.EX UP2, UPT, UR9, URZ, UPT, UP2 ;  /* 0x000000ff0900728c */ /* 0x000fc4000bf45320 */
[----:B------:R-:W-:Y:S02]  /*4700*/  UPRMT UR13, UR37, 0x654, UR13 ;  /* 0x00000654250d7896 */ /* 0x000fe4000800000d */
[----:B------:R-:W-:Y:S02]  /*4710*/  UISETP.NE.AND.EX UP3, UPT, UR5, URZ, UPT, UP3 ;  /* 0x000000ff0500728c */ /* 0x000fe4000bf65330 */
[----:B------:R-:W1:Y:S08]  /*4720*/  LDC.64 R32, c[0x0][0x348] ;  /* 0x0000d200ff207b82 */ /* 0x000e700000000a00 */
[----:B------:R-:W4:Y:S08]  /*4730*/  LDC.64 R16, c[0x0][0xb10] ;  /* 0x0002c400ff107b82 */ /* 0x000f300000000a00 */
[----:B------:R-:W1:Y:S08]  /*4740*/  LDC.64 R6, c[0x0][0xb18] ;  /* 0x0002c600ff067b82 */ /* 0x000e700000000a00 */
[----:B------:R-:W1:Y:S08]  /*4750*/  LDC.64 R4, c[0x0][0xb28] ;  /* 0x0002ca00ff047b82 */ /* 0x000e700000000a00 */
[----:B--23--:R-:W1:Y:S02]  /*4760*/  LDC R22, c[0x0][0x374] ;  /* 0x0000dd00ff167b82 */ /* 0x00ce640000000800 */
.L_x_97:
[C---:B------:R-:W-:Y:S02]  /*4770*/  LEA R0, R30.reuse, UR7, 0x3 ;  /* 0x000000071e007c11 */ /* 0x040fe4000f8e18ff */
[----:B------:R-:W-:Y:S02]  /*4780*/  SHF.L.U32 R3, R29, 0x1f, RZ ;  /* 0x0000001f1d037819 */ /* 0x000fe400000006ff */
[----:B------:R-:W-:Y:S02]  /*4790*/  LEA R24, R30, UR7, 0x4 ;  /* 0x000000071e187c11 */ /* 0x000fe4000f8e20ff */
[----:B--2---:R-:W2:Y:S02]  /*47a0*/  SYNCS.PHASECHK.TRANS64.TRYWAIT P0, [R0+URZ+0x1b0], R3 ;  /* 0x0001b003000075a7 */ /* 0x004ea400080011ff */
[----:B--2---:R-:W-:Y:S05]  /*47b0*/  @!P0 BRA `(.L_x_89) ;  /* 0x0000005400708947 */ /* 0x004fea0003800000 */
.L_x_193:
[----:B------:R-:W-:Y:S01]  /*47c0*/  ISETP.GE.AND P0, PT, R72, 0x1, PT ;  /* 0x000000014800780c */ /* 0x000fe20003f06270 */
[----:B------:R-:W3:Y:S01]  /*47d0*/  LDS.128 R24, [R24+0x240] ;  /* 0x0002400018187984 */ /* 0x000ee20000000c00 */
[----:B--2---:R-:W-:Y:S01]  /*47e0*/  VIADD R0, R0, 0x1c0 ;  /* 0x000001c000007836 */ /* 0x004fe20000000000 */
[----:B------:R-:W-:Y:S01]  /*47f0*/  @!PT LDS RZ, [RZ] ;  /* 0x00000000fffff984 */ /* 0x000fe20000000800 */
[----:B------:R-:W-:Y:S01]  /*4800*/  @!PT LDS RZ, [RZ] ;  /* 0x00000000fffff984 */ /* 0x000fe20000000800 */
[----:B------:R-:W-:Y:S01]  /*4810*/  @!PT LDS RZ, [RZ] ;  /* 0x00000000fffff984 */ /* 0x000fe20000000800 */
[----:B------:R-:W-:Y:S01]  /*4820*/  @!PT LDS RZ, [RZ] ;  /* 0x00000000fffff984 */ /* 0x000fe20000000800 */
[----:B------:R2:W-:Y:S06]  /*4830*/  MEMBAR.ALL.CTA ;  /* 0x0000000000007992 */ /* 0x0005ec0000008000 */
[----:B--2---:R-:W2:Y:S01]  /*4840*/  FENCE.VIEW.ASYNC.S ;  /* 0x00000000000073c6 */ /* 0x004ea20000000000 */
[----:B------:R-:W-:Y:S04]  /*4850*/  PRMT R0, RZ, 0x654, R0 ;  /* 0x00000654ff007816 */ /* 0x000fe80000000000 */
[----:B--2---:R2:W-:Y:S01]  /*4860*/  SYNCS.ARRIVE.TRANS64.RED.A1T0 RZ, [R0+URZ], RZ ;  /* 0x000000ff00ff79a7 */ /* 0x0045e200081004ff */
[----:B---3--:R-:W-:Y:S11]  /*4870*/  LOP3.LUT P3, RZ, R26, 0x1, RZ, 0xc0, !PT ;  /* 0x000000011aff7812 */ /* 0x008ff6000786c0ff */
[----:B------:R-:W-:Y:S02]  /*4880*/  @!UPT UIADD3 URZ, UPT, UPT, URZ, URZ, URZ ;  /* 0x000000fffffff290 */ /* 0x000fe4000fffe0ff */
[----:B------:R-:W-:Y:S02]  /*4890*/  @P3 MOV R13, R24 ;  /* 0x00000018000d3202 */ /* 0x000fe40000000f00 */
[----:B------:R-:W-:Y:S01]  /*48a0*/  @P3 LOP3.LUT R8, R25, 0xffff, RZ, 0xc0, !PT ;  /* 0x0000ffff19083812 */ /* 0x000fe200078ec0ff */
[----:B--2---:R-:W-:Y:S06]  /*48b0*/  @!P0 BRA `(.L_x_90) ;  /* 0x0000000000a48947 */ /* 0x004fec0003800000 */
[----:B-1----:R-:W-:Y:S01]  /*48c0*/  IMAD.HI.U32 R35, R22, R7, RZ ;  /* 0x0000000716237227 */ /* 0x002fe200078e00ff */
[----:B------:R-:W-:Y:S02]  /*48d0*/  ISETP.NE.AND P0, PT, R6, 0x1, PT ;  /* 0x000000010600780c */ /* 0x000fe40003f05270 */
[----:B------:R-:W-:Y:S01]  /*48e0*/  ISETP.NE.AND P2, PT, R72, 0x1, PT ;  /* 0x000000014800780c */ /* 0x000fe20003f45270 */
[----:B----4-:R-:W-:Y:S01]  /*48f0*/  IMAD.HI.U32 R34, R19, R16, RZ ;  /* 0x0000001013227227 */ /* 0x010fe200078e00ff */
[----:B------:R-:W-:Y:S02]  /*4900*/  SHF.R.U32.HI R35, RZ, R18, R35 ;  /* 0x00000012ff237219 */ /* 0x000fe40000011623 */
[----:B------:R-:W-:Y:S01]  /*4910*/  ISETP.NE.AND P4, PT, R2, 0x1, PT ;  /* 0x000000010200780c */ /* 0x000fe20003f85270 */
[----:B------:R-:W-:Y:S01]  /*4920*/  IMAD.HI.U32 R36, R13, R16, RZ ;  /* 0x000000100d247227 */ /* 0x000fe200078e00ff */
[----:B------:R-:W-:Y:S02]  /*4930*/  SHF.R.U32.HI R34, RZ, R17, R34 ;  /* 0x00000011ff227219 */ /* 0x000fe40000011622 */
[----:B------:R-:W-:Y:S01]  /*4940*/  SEL R3, R22, R35, !P0 ;  /* 0x0000002316037207 */ /* 0x000fe20004000000 */
[C---:B------:R-:W-:Y:S01]  /*4950*/  IMAD.HI.U32 R35, R8.reuse, R7, RZ ;  /* 0x0000000708237227 */ /* 0x040fe200078e00ff */
[----:B------:R-:W-:Y:S02]  /*4960*/  SEL R11, R19, R34, !P4 ;  /* 0x00000022130b7207 */ /* 0x000fe40006000000 */
[----:B------:R-:W-:Y:S01]  /*4970*/  SHF.R.U32.HI R36, RZ, R17, R36 ;  /* 0x00000011ff247219 */ /* 0x000fe20000011624 */
[----:B------:R-:W-:Y:S01]  /*4980*/  IMAD.HI.U32 R38, R3, R4, RZ ;  /* 0x0000000403267227 */ /* 0x000fe200078e00ff */
[----:B------:R-:W-:Y:S03]  /*4990*/  SHF.R.U32.HI R35, RZ, R18, R35 ;  /* 0x00000012ff237219 */ /* 0x000fe60000011623 */
[----:B------:R-:W-:Y:S01]  /*49a0*/  IMAD.HI.U32 R34, R11, R4, RZ ;  /* 0x000000040b227227 */ /* 0x000fe200078e00ff */
[----:B------:R-:W-:Y:S02]  /*49b0*/  @P2 SHF.R.U32.HI R3, RZ, R5, R38 ;  /* 0x00000005ff032219 */ /* 0x000fe40000011626 */
[----:B------:R-:W-:Y:S02]  /*49c0*/  SEL R9, R8, R35, !P0 ;  /* 0x0000002308097207 */ /* 0x000fe40004000000 */
[----:B------:R-:W-:Y:S01]  /*49d0*/  @P2 SHF.R.U32.HI R11, RZ, R5, R34 ;  /* 0x00000005ff0b2219 */ /* 0x000fe20000011622 */
[C---:B------:R-:W-:Y:S01]  /*49e0*/  IMAD R10, R72.reuse, R3, RZ ;  /* 0x00000003480a7224 */ /* 0x040fe200078e02ff */
[----:B------:R-:W-:Y:S01]  /*49f0*/  SEL R3, R13, R36, !P4 ;  /* 0x000000240d037207 */ /* 0x000fe20006000000 */
[C---:B------:R-:W-:Y:S03]  /*4a00*/  IMAD.HI.U32 R14, R9.reuse, R4, RZ ;  /* 0x00000004090e7227 */ /* 0x040fe600078e00ff */
[----:B------:R-:W-:Y:S01]  /*4a10*/  ISETP.GE.AND P0, PT, R9, R10, PT ;  /* 0x0000000a0900720c */ /* 0x000fe20003f06270 */
[C---:B------:R-:W-:Y:S01]  /*4a20*/  IMAD R12, R72.reuse, R11, RZ ;  /* 0x0000000b480c7224 */ /* 0x040fe200078e02ff */
[-C--:B------:R-:W-:Y:S04]  /*4a30*/  SHF.R.U32.HI R14, RZ, R5.reuse, R14 ;  /* 0x00000005ff0e7219 */ /* 0x080fe8000001160e */
[----:B------:R-:W-:Y:S02]  /*4a40*/  ISETP.GE.OR P0, PT, R3, R12, P0 ;  /* 0x0000000c0300720c */ /* 0x000fe40000706670 */
[----:B------:R-:W-:Y:S05]  /*4a50*/  SEL R15, R9, R14, !P2 ;  /* 0x0000000e090f7207 */ /* 0x000fea0005000000 */
[----:B------:R-:W-:Y:S04]  /*4a60*/  IMAD.MOV R14, RZ, RZ, -R15 ;  /* 0x000000ffff0e7224 */ /* 0x000fe800078e0a0f */
[----:B------:R-:W-:Y:S02]  /*4a70*/  IMAD R14, R72, R14, R9 ;  /* 0x0000000e480e7224 */ /* 0x000fe400078e0209 */
[C---:B------:R-:W-:Y:S05]  /*4a80*/  @!P0 IMAD.HI.U32 R10, R3.reuse, R4, RZ ;  /* 0x00000004030a8227 */ /* 0x040fea00078e00ff */
[----:B------:R-:W-:Y:S04]  /*4a90*/  @!P0 SHF.R.U32.HI R10, RZ, R5, R10 ;  /* 0x00000005ff0a8219 */ /* 0x000fe8000001160a */
[----:B------:R-:W-:Y:S01]  /*4aa0*/  @!P0 SEL R0, R3, R10, !P2 ;  /* 0x0000000a03008207 */ /* 0x000fe20005000000 */
[----:B------:R-:W-:Y:S03]  /*4ab0*/  IMAD.MOV R10, RZ, RZ, -R3 ;  /* 0x000000ffff0a7224 */ /* 0x000fe600078e0a03 */
[----:B------:R-:W-:Y:S01]  /*4ac0*/  @!P0 IADD3 R15, PT, PT, R15, -R0, RZ ;  /* 0x800000000f0f8210 */ /* 0x000fe20007ffe0ff */
[----:B------:R-:W-:Y:S01]  /*4ad0*/  @!P0 IMAD R0, R11, R14, R0 ;  /* 0x0000000e0b008224 */ /* 0x000fe200078e0200 */
[----:B------:R-:W-:Y:S01]  /*4ae0*/  IADD3 R11, PT, PT, -R9, RZ, RZ ;  /* 0x000000ff090b7210 */ /* 0x000fe20007ffe1ff */
[----:B------:R-:W-:Y:S02]  /*4af0*/  IMAD R13, R2, R10, R13 ;  /* 0x0000000a020d7224 */ /* 0x000fe400078e020d */
[----:B------:R-:W-:Y:S02]  /*4b00*/  @!P0 IMAD R9, R15, R72, R3 ;  /* 0x000000480f098224 */ /* 0x000fe400078e0203 */
[----:B------:R-:W-:Y:S02]  /*4b10*/  @!P0 IMAD.MOV.U32 R3, RZ, RZ, R0 ;  /* 0x000000ffff038224 */ /* 0x000fe400078e0000 */
[----:B------:R-:W-:Y:S02]  /*4b20*/  IMAD R8, R6, R11, R8 ;  /* 0x0000000b06087224 */ /* 0x000fe400078e0208 */
[----:B------:R-:W-:Y:S02]  /*4b30*/  IMAD R13, R3, R2, R13 ;  /* 0x00000002030d7224 */ /* 0x000fe400078e020d */
[----:B------:R-:W-:Y:S02]  /*4b40*/  IMAD R8, R9, R6, R8 ;  /* 0x0000000609087224 */ /* 0x000fe400078e0208 */
.L_x_90:
[----:B------:R-:W-:Y:S05]  /*4b50*/  BRA.U UP1, `(.L_x_91) ;  /* 0x0000000101107547 */ /* 0x000fea000b800000 */
[----:B------:R-:W-:Y:S04]  /*4b60*/  MOV R0, UR6 ;  /* 0x0000000600007c02 */ /* 0x000fe80008000f00 */
[----:B------:R-:W-:Y:S04]  /*4b70*/  SHF.L.U32 R3, R0, 0x1f, RZ ;  /* 0x0000001f00037819 */ /* 0x000fe800000006ff */
[----:B------:R-:W2:Y:S02]  /*4b80*/  SYNCS.PHASECHK.TRANS64.TRYWAIT P0, [UR7+0x1a8], R3 ;  /* 0x0001a803ff0075a7 */ /* 0x000ea40008001107 */
[----:B--2---:R-:W-:Y:S05]  /*4b90*/  @!P0 BRA `(.L_x_92) ;  /* 0x00000050008c8947 */ /* 0x004fea0003800000 */
.L_x_91:
[----:B------:R-:W-:Y:S02]  /*4ba0*/  R2UR UR19, R21 ;  /* 0x00000000151372ca */ /* 0x000fe400000e0000 */
[----:B------:R-:W-:Y:S02]  /*4bb0*/  R2UR UR18, R20 ;  /* 0x00000000141272ca */ /* 0x000fe400000e0000 */
[----:B------:R-:W-:Y:S02]  /*4bc0*/  ISETP.NE.U32.AND P2, PT, RZ, UR4, PT ;  /* 0x00000004ff007c0c */ /* 0x000fe4000bf45070 */
[----:B------:R-:W-:Y:S02]  /*4bd0*/  SHF.L.U32 R12, R31, 0x1f, RZ ;  /* 0x0000001f1f0c7819 */ /* 0x000fe400000006ff */
[----:B------:R-:W-:Y:S05]  /*4be0*/  ISETP.NE.AND.EX P2, PT, RZ, UR5, PT, P2 ;  /* 0x00000005ff007c0c */ /* 0x000fea000bf45320 */
[----:B------:R-:W-:Y:S02]  /*4bf0*/  USHF.L.U32 UR19, UR19, 0x7, URZ ;  /* 0x0000000713137899 */ /* 0x000fe400080006ff */
[----:B------:R-:W-:Y:S01]  /*4c00*/  USHF.L.U32 UR18, UR18, 0x7, URZ ;  /* 0x0000000712127899 */ /* 0x000fe200080006ff */
[----:B------:R-:W-:Y:S11]  /*4c10*/  BRA.U !UP3, `(.L_x_93) ;  /* 0x000000010b347547 */ /* 0x000ff6000b800000 */
[----:B------:R-:W-:Y:S01]  /*4c20*/  UPLOP3.LUT UP0, UPT, UPT, UPT, UP2, 0x80, 0x8 ;  /* 0x000000000008789c */ /* 0x000fe20003f0f020 */
[----:B--2---:R-:W-:Y:S02]  /*4c30*/  HFMA2 R0, -RZ, RZ, 0, 5.9604644775390625e-08 ;  /* 0x00000001ff007431 */ /* 0x004fe400000001ff */
[----:B------:R-:W-:Y:S03]  /*4c40*/  IMAD.MOV.U32 R151, RZ, RZ, 0x1 ;  /* 0x00000001ff977424 */ /* 0x000fe600078e00ff */
[----:B------:R-:W-:Y:S05]  /*4c50*/  PLOP3.LUT P0, PT, PT, PT, UP0, 0x80, 0x8 ;  /* 0x000000000008781c */ /* 0x000fea0003f0f008 */
[----:B------:R-:W2:Y:S01]  /*4c60*/  @UP0 LDCU.64 UR10, c[0x0][0x888] ;  /* 0x00011100ff0a07ac */ /* 0x000ea20008000a00 */
[----:B------:R-:W-:Y:S07]  /*4c70*/  @UP0 UIMAD UR8, UR36, UR4, URZ ;  /* 0x00000004240802a4 */ /* 0x000fee000f8e02ff */
[----:B------:R-:W-:Y:S01]  /*4c80*/  @!P0 PRMT R151, R0, 0x7610, R151 ;  /* 0x0000761000978816 */ /* 0x000fe20000000097 */
[----:B--2---:R-:W-:Y:S03]  /*4c90*/  @UP0 UIMAD.WIDE UR10, UR8, 0x4, UR10 ;  /* 0x00000004080a08a5 */ /* 0x004fe6000f8e020a */
[----:B------:R-:W2:Y:S03]  /*4ca0*/  @!UP0 LDCU UR8, c[0x0][0x880] ;  /* 0x00011000ff0887ac */ /* 0x000ea60008000800 */
[----:B------:R-:W-:Y:S01]  /*4cb0*/  IMAD.U32 R10, RZ, RZ, UR10 ;  /* 0x0000000aff0a7e24 */ /* 0x000fe2000f8e00ff */
[----:B------:R-:W-:Y:S05]  /*4cc0*/  MOV R11, UR11 ;  /* 0x0000000b000b7c02 */ /* 0x000fea0008000f00 */
[----:B-----5:R3:W5:Y:S02]  /*4cd0*/  @P0 LDG.E R82, desc[UR46][R10.64] ;  /* 0x0000002e0a520981 */ /* 0x020764000c1e1900 */
[----:B--23--:R-:W-:Y:S07]  /*4ce0*/  @!P0 IMAD.U32 R82, RZ, RZ, UR8 ;  /* 0x00000008ff528e24 */ /* 0x00cfee000f8e00ff */
.L_x_93:
[----:B-----5:R-:W-:Y:S01]  /*4cf0*/  @!P2 ISETP.EQ.AND P0, PT, R82, RZ, PT ;  /* 0x000000ff5200a20c */ /* 0x020fe20003f02270 */
[----:B------:R-:W-:Y:S01]  /*4d00*/  @!UPT UIADD3 URZ, UPT, UPT, URZ, URZ, URZ ;  /* 0x000000fffffff290 */ /* 0x000fe2000fffe0ff */
[----:B------:R-:W-:Y:S11]  /*4d10*/  @!P2 BRA `(.L_x_94) ;  /* 0x000000000014a947 */ /* 0x000ff60003800000 */
[----:B------:R-:W-:Y:S02]  /*4d20*/  LOP3.LUT P2, RZ, R151, 0xff, RZ, 0xc0, !PT ;  /* 0x000000ff97ff7812 */ /* 0x000fe4000784c0ff */
[----:B------:R-:W-:Y:S04]  /*4d30*/  PLOP3.LUT P0, PT, PT, PT, UP0, 0x80, 0x8 ;  /* 0x000000000008781c */ /* 0x000fe80003f0f008 */
[----:B------:R-:W-:Y:S07]  /*4d40*/  PLOP3.LUT P0, PT, P0, PT, PT, 0x8, 0x80 ;  /* 0x000000000080781c */ /* 0x000fee000070e170 */
[----:B------:R-:W-:Y:S11]  /*4d50*/  @P2 ISETP.EQ.AND P0, PT, R82, RZ, PT ;  /* 0x000000ff5200220c */ /* 0x000ff60003f02270 */
[----:B------:R-:W-:Y:S02]  /*4d60*/  @!UPT UIADD3 URZ, UPT, UPT, URZ, URZ, URZ ;  /* 0x000000fffffff290 */ /* 0x000fe4000fffe0ff */
.L_x_94:
[----:B------:R-:W3:Y:S01]  /*4d70*/  SYNCS.PHASECHK.TRANS64.TRYWAIT P2, [UR7+0x190], R12 ;  /* 0x0001900cff0075a7 */ /* 0x000ee20008041107 */
[----:B------:R-:W-:Y:S04]  /*4d80*/  ELECT P4, URZ, PT ;  /* 0x0000000000ff782f */ /* 0x000fe80003880000 */
[----:B------:R-:W-:Y:S11]  /*4d90*/  PLOP3.LUT P4, PT, P0, P4, PT, 0xf2, 0x2f ;  /* 0x00000000002f781c */ /* 0x000ff60000789e72 */
[----:B------:R-:W-:Y:S02]  /*4da0*/  @!UPT UIADD3 URZ, UPT, UPT, URZ, URZ, URZ ;  /* 0x000000fffffff290 */ /* 0x000fe4000fffe0ff */
[----:B-1----:R-:W-:Y:S05]  /*4db0*/  @!P4 IADD3 R21, P0, PT, R32, 0x580, RZ ;  /* 0x000005802015c810 */ /* 0x002fea0007f1e0ff */
[----:B------:R-:W-:Y:S01]  /*4dc0*/  @!P4 IMAD.X R20, RZ, RZ, R33, P0 ;  /* 0x000000ffff14c224 */ /* 0x000fe200000e0621 */
[----:B---3--:R-:W-:Y:S07]  /*4dd0*/  @!P2 BRA `(.L_x_95) ;  /* 0x000000500014a947 */ /* 0x008fee0003800000 */
.L_x_196:
[----:B------:R-:W3:Y:S01]  /*4de0*/  LDC.64 R14, c[0x0][0xb10] ;  /* 0x0002c400ff0e7b82 */ /* 0x000ee20000000a00 */
[----:B------:R-:W-:Y:S01]  /*4df0*/  @!P4 R2UR UR8, R20 ;  /* 0x000000001408c2ca */ /* 0x000fe200000e0000 */
[----:B------:R-:W-:Y:S01]  /*4e00*/  VOTEU.ALL UP1, P4 ;  /* 0x0000000000ff7886 */ /* 0x000fe20002020000 */
[----:B------:R-:W-:Y:S01]  /*4e10*/  @!P4 R2UR UR9, R21 ;  /* 0x000000001509c2ca */ /* 0x000fe200000e0000 */
[----:B------:R-:W-:Y:S01]  /*4e20*/  UMOV UR10, 0x0 ;  /* 0x00000000000a7882 */ /* 0x000fe20000000000 */
[----:B------:R-:W-:Y:S03]  /*4e30*/  UMOV UR11, 0x10000000 ;  /* 0x10000000000b7882 */ /* 0x000fe60000000000 */
[----:B------:R-:W5:Y:S01]  /*4e40*/  LDC.64 R10, c[0x0][0xb18] ;  /* 0x0002c600ff0a7b82 */ /* 0x000f620000000a00 */
[----:B------:R-:W-:Y:S01]  /*4e50*/  @!UP1 UIADD3 UR16, UPT, UPT, UR7, 0x400, URZ ;  /* 0x0000040007109890 */ /* 0x000fe2000fffe0ff */
[----:B------:R-:W-:Y:S01]  /*4e60*/  @P3 SHF.R.U32.HI R28, RZ, 0x10, R25 ;  /* 0x00000010ff1c3819 */ /* 0x000fe20000011619 */
[----:B------:R-:W-:Y:S01]  /*4e70*/  VOTEU.ALL UP1, P4 ;  /* 0x0000000000ff7886 */ /* 0x000fe20002020000 */
[----:B------:R-:W-:Y:S01]  /*4e80*/  UMOV UR20, UR36 ;  /* 0x0000002400147c82 */ /* 0x000fe20008000000 */
[----:B------:R-:W-:Y:S03]  /*4e90*/  VIADD R30, R30, 0x1 ;  /* 0x000000011e1e7836 */ /* 0x000fe60000000000 */
[----:B--2---:R-:W2:Y:S01]  /*4ea0*/  @!P1 LDC R0, c[0x0][0xb20] ;  /* 0x0002c800ff009b82 */ /* 0x004ea20000000800 */
[----:B------:R-:W-:Y:S01]  /*4eb0*/  IMAD.U32 R21, RZ, RZ, UR8 ;  /* 0x00000008ff157e24 */ /* 0x000fe2000f8e00ff */
[----:B------:R-:W-:Y:S06]  /*4ec0*/  UPRMT UR8, UR37, 0x654, UR17 ;  /* 0x0000065425087896 */ /* 0x000fec0008000011 */
[----:B-1----:R-:W1:Y:S01]  /*4ed0*/  @!P1 LDC R3, c[0x0][0xb0c] ;  /* 0x0002c300ff039b82 */ /* 0x002e620000000800 */
[----:B------:R-:W-:Y:S01]  /*4ee0*/  IMAD.U32 R20, RZ, RZ, UR9 ;  /* 0x00000009ff147e24 */ /* 0x000fe2000f8e00ff */
[----:B------:R-:W-:Y:S04]  /*4ef0*/  @!P4 R2UR UR15, R21 ;  /* 0x00000000150fc2ca */ /* 0x000fe800000e0000 */
[----:B------:R-:W-:Y:S01]  /*4f00*/  @!P4 R2UR UR14, R20 ;  /* 0x00000000140ec2ca */ /* 0x000fe200000e0000 */
[----:B------:R-:W-:Y:S11]  /*4f10*/  @!P4 IMAD.MOV.U32 R20, RZ, RZ, 0x2000 ;  /* 0x00002000ff14c424 */ /* 0x000ff600078e00ff */
[----:B------:R-:W-:Y:S01]  /*4f20*/  @!UPT UIADD3 URZ, UPT, UPT, URZ, URZ, URZ ;  /* 0x000000fffffff290 */ /* 0x000fe2000fffe0ff */
[----:B------:R1:W-:Y:S01]  /*4f30*/  @!UP1 UTMALDG.3D [UR16], [UR14], desc[UR10] ;  /* 0x00000a100e0095b4 */ /* 0x0003e20008011000 */
[----:B------:R1:W-:Y:S02]  /*4f40*/  @!P4 SYNCS.ARRIVE.TRANS64.RED.A0TR RZ, [UR7+0x180], R20 ;  /* 0x00018014ffffc9a7 */ /* 0x0003e40008300407 */
[----:B-1----:R-:W-:Y:S01]  /*4f50*/  @!P1 ISETP.NE.AND P2, PT, R3, 0x1, PT ;  /* 0x000000010300980c */ /* 0x002fe20003f45270 */
[C---:B---3--:R-:W-:Y:S01]  /*4f60*/  @!P1 IMAD.HI.U32 R14, R13.reuse, R14, RZ ;  /* 0x0000000e0d0e9227 */ /* 0x048fe200078e00ff */
[----:B-----5:R-:W-:Y:S03]  /*4f70*/  @!P1 ISETP.NE.AND P0, PT, R10, 0x1, PT ;  /* 0x000000010a00980c */ /* 0x020fe60003f05270 */
[C---:B------:R-:W-:Y:S01]  /*4f80*/  @!P1 IMAD.HI.U32 R11, R8.reuse, R11, RZ ;  /* 0x0000000b080b9227 */ /* 0x040fe200078e00ff */
[----:B------:R-:W-:Y:S04]  /*4f90*/  @!P1 SHF.R.U32.HI R14, RZ, R15, R14 ;  /* 0x0000000fff0e9219 */ /* 0x000fe8000001160e */
[----:B--2---:R-:W-:Y:S01]  /*4fa0*/  @!P1 SHF.R.U32.HI R9, RZ, R0, R11 ;  /* 0x00000000ff099219 */ /* 0x004fe2000001160b */
[----:B------:R-:W-:Y:S01]  /*4fb0*/  SYNCS.ARRIVE.TRANS64.RED.A1T0 RZ, [UR8], RZ ;  /* 0x000000ffffff79a7 */ /* 0x000fe20008100408 */
[----:B------:R-:W-:Y:S02]  /*4fc0*/  @!P1 SEL R14, R13, R14, !P2 ;  /* 0x0000000e0d0e9207 */ /* 0x000fe40005000000 */
[----:B------:R-:W-:Y:S01]  /*4fd0*/  @!P1 SEL R9, R8, R9, !P0 ;  /* 0x0000000908099207 */ /* 0x000fe20004000000 */
[----:B------:R-:W1:Y:S04]  /*4fe0*/  SYNCS.PHASECHK.TRANS64.TRYWAIT P5, [UR7+0x198], R12 ;  /* 0x0001980cff0075a7 */ /* 0x000e6800080a1107 */
[----:B------:R-:W-:Y:S02]  /*4ff0*/  @!P1 IMAD.IADD R0, R9, 0x1, -R14 ;  /* 0x0000000109009824 */ /* 0x000fe400078e0a0e */
[----:B------:R-:W-:Y:S02]  /*5000*/  @!P1 IMAD.IADD R9, R14, 0x1, -R9 ;  /* 0x000000010e099824 */ /* 0x000fe400078e0a09 */
[----:B------:R-:W-:Y:S02]  /*5010*/  @!P1 IMAD R13, R0, R3, R13 ;  /* 0x00000003000d9224 */ /* 0x000fe400078e020d */
[----:B------:R-:W-:Y:S01]  /*5020*/  @!P1 IMAD R8, R9, R10, R8 ;  /* 0x0000000a09089224 */ /* 0x000fe200078e0208 */
[----:B-1----:R-:W-:Y:S06]  /*5030*/  @!P5 BRA `(.L_x_96) ;  /* 0x0000004c0094d947 */ /* 0x002fec0003800000 */
.L_x_198:
[----:B-1----:R-:W-:Y:S01]  /*5040*/  @!P4 IADD3 R3, P0, PT, R32, 0x580, RZ ;  /* 0x000005802003c810 */ /* 0x002fe20007f1e0ff */
[----:B------:R-:W-:Y:S01]  /*5050*/  VOTEU.ALL UP1, P4 ;  /* 0x0000000000ff7886 */ /* 0x000fe20002020000 */
[----:B------:R-:W-:Y:S01]  /*5060*/  UMOV UR20, 0x0 ;  /* 0x0000000000147882 */ /* 0x000fe20000000000 */
[----:B------:R-:W-:Y:S01]  /*5070*/  UMOV UR21, 0x10000000 ;  /* 0x1000000000157882 */ /* 0x000fe20000000000 */
[----:B------:R-:W-:Y:S01]  /*5080*/  @!P4 R2UR UR9, R3 ;  /* 0x000000000309c2ca */ /* 0x000fe200000e0000 */
[----:B------:R-:W-:Y:S01]  /*5090*/  @!P4 IMAD.X R0, RZ, RZ, R33, P0 ;  /* 0x000000ffff00c224 */ /* 0x000fe200000e0621 */
[----:B------:R-:W-:Y:S01]  /*50a0*/  @!UP1 UIADD3 UR10, UPT, UPT, UR18, 0x40, URZ ;  /* 0x00000040120a9890 */ /* 0x000fe2000fffe0ff */
[----:B------:R-:W-:Y:S01]  /*50b0*/  ISETP.NE.AND P0, PT, R30, 0x2, PT ;  /* 0x000000021e00780c */ /* 0x000fe20003f05270 */
[----:B------:R-:W-:Y:S01]  /*50c0*/  UMOV UR11, UR19 ;  /* 0x00000013000b7c82 */ /* 0x000fe20008000000 */
[----:B------:R-:W-:Y:S01]  /*50d0*/  UMOV UR12, UR36 ;  /* 0x00000024000c7c82 */ /* 0x000fe20008000000 */
[----:B------:R-:W-:Y:S01]  /*50e0*/  @!P4 R2UR UR8, R0 ;  /* 0x000000000008c2ca */ /* 0x000fe200000e0000 */
[----:B------:R-:W-:Y:S01]  /*50f0*/  IMAD.IADD R20, R8, 0x1, R150 ;  /* 0x0000000108147824 */ /* 0x000fe200078e0296 */
[----:B------:R-:W-:Y:S01]  /*5100*/  @P3 R2UR UR36, R28 ;  /* 0x000000001c2432ca */ /* 0x000fe200000e0000 */
[----:B------:R-:W-:Y:S01]  /*5110*/  IMAD.IADD R21, R13, 0x1, R152 ;  /* 0x000000010d157824 */ /* 0x000fe200078e0298 */
[----:B------:R-:W-:Y:S02]  /*5120*/  SEL R0, RZ, 0x1, P0 ;  /* 0x00000001ff007807 */ /* 0x000fe40000000000 */
[----:B------:R-:W-:Y:S01]  /*5130*/  LOP3.LUT R31, R31, 0x1, RZ, 0x3c, !PT ;  /* 0x000000011f1f7812 */ /* 0x000fe200078e3cff */
[----:B------:R-:W-:Y:S01]  /*5140*/  IMAD.U32 R10, RZ, RZ, UR9 ;  /* 0x00000009ff0a7e24 */ /* 0x000fe2000f8e00ff */
[----:B------:R-:W-:Y:S01]  /*5150*/  @!UP1 UIADD3 UR9, UPT, UPT, UR7, 0x188, URZ ;  /* 0x0000018807099890 */ /* 0x000fe2000fffe0ff */
[----:B------:R-:W-:Y:S02]  /*5160*/  LOP3.LUT R29, R29, R0, RZ, 0x3c, !PT ;  /* 0x000000001d1d7212 */ /* 0x000fe400078e3cff */
[----:B------:R-:W-:Y:S02]  /*5170*/  SEL R30, R30, RZ, P0 ;  /* 0x000000ff1e1e7207 */ /* 0x000fe40000000000 */
[----:B------:R-:W-:Y:S01]  /*5180*/  IMAD.U32 R11, RZ, RZ, UR8 ;  /* 0x00000008ff0b7e24 */ /* 0x000fe2000f8e00ff */
[----:B------:R-:W-:Y:S01]  /*5190*/  @!P4 R2UR UR14, R10 ;  /* 0x000000000a0ec2ca */ /* 0x000fe200000e0000 */
[----:B------:R-:W-:Y:S01]  /*51a0*/  @!UP1 UIADD3 UR8, UPT, UPT, UR7, 0x2400, URZ ;  /* 0x0000240007089890 */ /* 0x000fe2000fffe0ff */
[----:B------:R-:W-:Y:S02]  /*51b0*/  VOTEU.ALL UP1, P4 ;  /* 0x0000000000ff7886 */ /* 0x000fe40002020000 */
[----:B------:R-:W-:Y:S11]  /*51c0*/  @!P4 R2UR UR15, R11 ;  /* 0x000000000b0fc2ca */ /* 0x000ff600000e0000 */
[----:B------:R-:W-:Y:S02]  /*51d0*/  @!UPT UIADD3 URZ, UPT, UPT, URZ, URZ, URZ ;  /* 0x000000fffffff290 */ /* 0x000fe4000fffe0ff */
[----:B------:R2:W-:Y:S01]  /*51e0*/  @!UP1 UTMALDG.3D [UR8], [UR14], desc[UR20] ;  /* 0x000014080e0095b4 */ /* 0x0005e20008011000 */
[----:B------:R2:W-:Y:S01]  /*51f0*/  @!P4 SYNCS.ARRIVE.TRANS64.RED.A0TR RZ, [UR7+0x188], R23 ;  /* 0x00018817ffffc9a7 */ /* 0x0005e20008300407 */
[----:B------:R-:W-:Y:S01]  /*5200*/  UPLOP3.LUT UP1, UPT, UPT, UPT, UPT, 0x80, 0x8 ;  /* 0x000000000008789c */ /* 0x000fe20003f2f070 */
[----:B------:R-:W-:Y:S01]  /*5210*/  SYNCS.ARRIVE.TRANS64.RED.A1T0 RZ, [UR13], RZ ;  /* 0x000000ffffff79a7 */ /* 0x000fe2000810040d */
[----:B------:R-:W-:Y:S09]  /*5220*/  @P3 BRA `(.L_x_97) ;  /* 0xfffffff400503947 */ /* 0x000ff2000383ffff */
[----:B------:R-:W-:-:S04]  /*5230*/  SHF.L.U32 R3, R31, 0x1f, RZ ;  /* 0x0000001f1f037819 */ /* 0x000fc800000006ff */
[----:B------:R-:W1:Y:S02]  /*5240*/  SYNCS.PHASECHK.TRANS64.TRYWAIT P0, [UR7+0x190], R3 ;  /* 0x00019003ff0075a7 */ /* 0x000e640008001107 */
[----:B-1----:R-:W-:Y:S05]  /*5250*/  @!P0 BRA `(.L_x_98) ;  /* 0x0000004c00248947 */ /* 0x002fea0003800000 */
.L_x_200:
[----:B-1----:R-:W-:-:S07]  /*5260*/  MOV R0, UR7 ;  /* 0x0000000700007c02 */ /* 0x002fce0008000f00 */
.L_x_99:
[----:B-1----:R-:W-:-:S04]  /*5270*/  SHF.L.U32 R3, R31, 0x1f, RZ ;  /* 0x0000001f1f037819 */ /* 0x002fc800000006ff */
[----:B------:R1:W3:Y:S03]  /*5280*/  SYNCS.PHASECHK.TRANS64.TRYWAIT P0, [R0+URZ+0x198], R3 ;  /* 0x00019803000075a7 */ /* 0x0002e600080011ff */
[----:B---3--:R-:W-:Y:S05]  /*5290*/  @!P0 NANOSLEEP.SYNCS 0x989680 ;  /* 0x009896800000895d */ /* 0x008fea0003900000 */
[----:B------:R-:W3:Y:S02]  /*52a0*/  @!P0 SYNCS.PHASECHK.TRANS64 P0, [R0+URZ+0x198], R3 ;  /* 0x00019803000085a7 */ /* 0x000ee400080010ff */
[----:B--23--:R-:W-:Y:S05]  /*52b0*/  @P0 EXIT ;  /* 0x000000000000094d */ /* 0x00cfea0003800000 */
[----:B------:R-:W-:Y:S05]  /*52c0*/  BRA `(.L_x_99) ;  /* 0xfffffffc00e87947 */ /* 0x000fea000383ffff */
.L_x_88:
[----:B------:R-:W-:-:S06]  /*52d0*/  UISETP.GE.AND UP1, UPT, UR8, 0x4, UPT ;  /* 0x000000040800788c */ /* 0x000fcc000bf26270 */
[----:B------:R-:W-:-:S13]  /*52e0*/  PLOP3.LUT P0, PT, PT, PT, UP1, 0x80, 0x8 ;  /* 0x000000000008781c */ /* 0x000fda0003f0f018 */
[----:B------:R-:W-:Y:S05]  /*52f0*/  @!P0 EXIT ;  /* 0x000000000000894d */ /* 0x000fea0003800000 */
[----:B------:R-:W-:Y:S01]  /*5300*/  BAR.SYNC.DEFER_BLOCKING 0x6, 0xa0 ;  /* 0x0182800000007b1d */ /* 0x000fe20000010000 */
[C---:B------:R-:W-:Y:S01]  /*5310*/  IMAD.U32 R79, R167.reuse, 0x10000, RZ ;  /* 0x00010000a74f7824 */ /* 0x040fe200078e00ff */
[C---:B------:R-:W-:Y:S01]  /*5320*/  R2P PR, R167.reuse, 0x6 ;  /* 0x00000006a7007804 */ /* 0x040fe20000000000 */
[----:B------:R-:W-:Y:S01]  /*5330*/  IMAD.SHL.U32 R2, R167, 0x40, RZ ;  /* 0x00000040a7027824 */ /* 0x000fe200078e00ff */
[----:B------:R-:W-:Y:S01]  /*5340*/  CS2R R160, SRZ ;  /* 0x0000000000a07805 */ /* 0x000fe2000001ff00 */
[----:B------:R-:W-:Y:S01]  /*5350*/  IMAD.MOV.U32 R164, RZ, RZ, 0x20 ;  /* 0x00000020ffa47424 */ /* 0x000fe200078e00ff */
[----:B------:R-:W-:Y:S02]  /*5360*/  UMOV UR49, 0x400 ;  /* 0x0000040000317882 */ /* 0x000fe40000000000 */
[----:B------:R-:W1:Y:S01]  /*5370*/  LDC R157, c[0x0][0x370] ;  /* 0x0000dc00ff9d7b82 */ /* 0x000e620000000800 */
[----:B------:R-:W-:Y:S01]  /*5380*/  ULEA UR49, UR37, UR49, 0x18 ;  /* 0x0000003125317291 */ /* 0x000fe2000f8ec0ff */
[----:B------:R-:W-:Y:S01]  /*5390*/  LOP3.LUT R79, R79, 0x600000, RZ, 0xc0, !PT ;  /* 0x006000004f4f7812 */ /* 0x000fe200078ec0ff */
[----:B------:R-:W-:Y:S01]  /*53a0*/  IMAD.SHL.U32 R153, R167, 0x8, RZ ;  /* 0x00000008a7997824 */ /* 0x000fe200078e00ff */
[----:B------:R-:W-:Y:S01]  /*53b0*/  LOP3.LUT R4, R2, 0x180, RZ, 0xc0, !PT ;  /* 0x0000018002047812 */ /* 0x000fe200078ec0ff */
[----:B------:R-:W-:Y:S01]  /*53c0*/  IMAD.MOV.U32 R165, RZ, RZ, 0x10 ;  /* 0x00000010ffa57424 */ /* 0x000fe200078e00ff */
[----:B------:R-:W-:Y:S01]  /*53d0*/  SEL R164, R164, 0xffffffe0, !P2 ;  /* 0xffffffe0a4a47807 */ /* 0x000fe20005000000 */
[----:B------:R-:W-:Y:S01]  /*53e0*/  UIADD3 UR4, UPT, UPT, UR49, 0x4400, URZ ;  /* 0x0000440031047890 */ /* 0x000fe2000fffe0ff */
[----:B------:R-:W2:Y:S01]  /*53f0*/  LDC R74, c[0x0][0xb0c] ;  /* 0x0002c300ff4a7b82 */ /* 0x000ea20000000800 */
[----:B------:R-:W-:Y:S01]  /*5400*/  LOP3.LUT R153, R4, 0x30, R153, 0xf8, !PT ;  /* 0x0000003004997812 */ /* 0x000fe200078ef899 */
[----:B------:R-:W-:Y:S01]  /*5410*/  IMAD.MOV.U32 R76, RZ, RZ, RZ ;  /* 0x000000ffff4c7224 */ /* 0x000fe200078e00ff */
[----:B------:R-:W-:Y:S01]  /*5420*/  SEL R165, R165, 0xfffffff0, !P1 ;  /* 0xfffffff0a5a57807 */ /* 0x000fe20004800000 */
[----:B------:R-:W-:Y:S01]  /*5430*/  IMAD.MOV.U32 R162, RZ, RZ, RZ ;  /* 0x000000ffffa27224 */ /* 0x000fe200078e00ff */
[----:B------:R-:W-:Y:S01]  /*5440*/  LOP3.LUT R153, R153, 0x1e40, R2, 0xf8, !PT ;  /* 0x00001e4099997812 */ /* 0x000fe200078ef802 */
[----:B------:R-:W-:Y:S01]  /*5450*/  IMAD.MOV.U32 R169, RZ, RZ, RZ ;  /* 0x000000ffffa97224 */ /* 0x000fe200078e00ff */
[----:B------:R-:W-:Y:S01]  /*5460*/  LOP3.LUT R167, R167, 0x60, RZ, 0xc0, !PT ;  /* 0x00000060a7a77812 */ /* 0x000fe200078ec0ff */
[----:B------:R-:W4:Y:S01]  /*5470*/  LDC R155, c[0x0][0xb20] ;  /* 0x0002c800ff9b7b82 */ /* 0x000f220000000800 */
[----:B------:R-:W3:Y:S01]  /*5480*/  LDS R0, [UR49+0x260] ;  /* 0x00026031ff007984 */ /* 0x000ee20008000800 */
[----:B------:R-:W-:Y:S01]  /*5490*/  IMAD.MOV.U32 R159, RZ, RZ, RZ ;  /* 0x000000ffff9f7224 */ /* 0x000fe200078e00ff */
[----:B------:R-:W1:Y:S01]  /*54a0*/  LDCU.64 UR52, c[0x0][0x348] ;  /* 0x00006900ff3477ac */ /* 0x000e620008000a00 */
[----:B------:R-:W-:Y:S01]  /*54b0*/  IMAD.U32 R166, RZ, RZ, UR4 ;  /* 0x00000004ffa67e24 */ /* 0x000fe2000f8e00ff */
[----:B------:R-:W1:Y:S03]  /*54c0*/  LDCU.64 UR38, c[0x0][0x888] ;  /* 0x00011100ff2677ac */ /* 0x000e660008000a00 */
[----:B------:R-:W1:Y:S01]  /*54d0*/  LDC R73, c[0x0][0xb30] ;  /* 0x0002cc00ff497b82 */ /* 0x000e620000000800 */
[----:B------:R-:W1:Y:S01]  /*54e0*/  LDCU.64 UR44, c[0x0][0x890] ;  /* 0x00011200ff2c77ac */ /* 0x000e620008000a00 */
[----:B------:R-:W-:-:S06]  /*54f0*/  UIADD3 UR48, UPT, UPT, UR49, 0x400, URZ ;  /* 0x0000040031307890 */ /* 0x000fcc000fffe0ff */
[----:B------:R-:W1:Y:S08]  /*5500*/  LDC.64 R148, c[0x0][0xb10] ;  /* 0x0002c400ff947b82 */ /* 0x000e700000000a00 */
[----:B------:R-:W1:Y:S08]  /*5510*/  LDC.64 R70, c[0x0][0xb18] ;  /* 0x0002c600ff467b82 */ /* 0x000e700000000a00 */
[----:B------:R-:W1:Y:S08]  /*5520*/  LDC.64 R68, c[0x0][0xb28] ;  /* 0x0002ca00ff447b82 */ /* 0x000e700000000a00 */
[----:B------:R-:W1:Y:S01]  /*5530*/  LDC.64 R146, c[0x0][0x8b0] ;  /* 0x00022c00ff927b82 */ /* 0x000e620000000a00 */
[----:B---3--:R-:W-:Y:S01]  /*5540*/  IMAD.IADD R79, R0, 0x1, R79 ;  /* 0x00000001004f7824 */ /* 0x008fe200078e024f */
[----:B------:R-:W-:-:S04]  /*5550*/  SHF.R.S32.HI R0, RZ, 0x4, R164 ;  /* 0x00000004ff007819 */ /* 0x000fc800000114a4 */
[----:B------:R-:W-:Y:S02]  /*5560*/  LEA.HI.SX32 R163, R165, R0, 0x1c ;  /* 0x00000000a5a37211 */ /* 0x000fe400078fe2ff */
[----:B------:R-:W3:Y:S08]  /*5570*/  LDC.64 R144, c[0x0][0x8a8] ;  /* 0x00022a00ff907b82 */ /* 0x000ef00000000a00 */
[----:B--2-4-:R-:W1:Y:S02]  /*5580*/  LDC R156, c[0x0][0x374] ;  /* 0x0000dd00ff9c7b82 */ /* 0x014e640000000800 */
.L_x_125:
[----:B------:R-:W-:Y:S02]  /*5590*/  LEA R0, R169, UR49, 0x3 ;  /* 0x00000031a9007c11 */ /* 0x000fe4000f8e18ff */
[----:B------:R-:W-:Y:S02]  /*55a0*/  SHF.L.U32 R3, R161, 0x1f, RZ ;  /* 0x0000001fa1037819 */ /* 0x000fe400000006ff */
[----:B-1----:R-:W-:Y:S02]  /*55b0*/  LEA R16, R169, UR49, 0x4 ;  /* 0x00000031a9107c11 */ /* 0x002fe4000f8e20ff */
[----:B------:R-:W2:Y:S02]  /*55c0*/  SYNCS.PHASECHK.TRANS64.TRYWAIT P0, [R0+URZ+0x1b0], R3 ;  /* 0x0001b003000075a7 */ /* 0x000ea400080011ff */
[----:B--2---:R-:W-:Y:S05]  /*55d0*/  @!P0 BRA `(.L_x_100) ;  /* 0x00000048005c8947 */ /* 0x004fea0003800000 */
.L_x_201:
[----:B------:R-:W4:Y:S01]  /*55e0*/  LDC.64 R12, c[0x0][0xb10] ;  /* 0x0002c400ff0c7b82 */ /* 0x000f220000000a00 */
[----:B------:R-:W3:Y:S01]  /*55f0*/  LDS.128 R16, [R16+0x240] ;  /* 0x0002400010107984 */ /* 0x000ee20000000c00 */
[----:B-1----:R-:W-:Y:S01]  /*5600*/  ISETP.NE.AND P1, PT, R73, 0x1, PT ;  /* 0x000000014900780c */ /* 0x002fe20003f25270 */
[----:B--2---:R-:W-:Y:S01]  /*5610*/  VIADD R0, R0, 0x1c0 ;  /* 0x000001c000007836 */ /* 0x004fe20000000000 */
[----:B------:R-:W-:Y:S04]  /*5620*/  ISETP.GE.AND P0, PT, R72, 0x1, PT ;  /* 0x000000014800780c */ /* 0x000fe80003f06270 */
[----:B------:R-:W1:Y:S01]  /*5630*/  LDC.64 R10, c[0x0][0xb18] ;  /* 0x0002c600ff0a7b82 */ /* 0x000e620000000a00 */
[----:B------:R-:W-:Y:S01]  /*5640*/  PRMT R0, RZ, 0x654, R0 ;  /* 0x00000654ff007816 */ /* 0x000fe20000000000 */
[----:B------:R-:W-:Y:S01]  /*5650*/  @!PT LDS RZ, [RZ] ;  /* 0x00000000fffff984 */ /* 0x000fe20000000800 */
[----:B------:R-:W-:Y:S01]  /*5660*/  @!PT LDS RZ, [RZ] ;  /* 0x00000000fffff984 */ /* 0x000fe20000000800 */
[----:B------:R-:W-:Y:S01]  /*5670*/  @!PT LDS RZ, [RZ] ;  /* 0x00000000fffff984 */ /* 0x000fe20000000800 */
[----:B------:R-:W-:Y:S01]  /*5680*/  @!PT LDS RZ, [RZ] ;  /* 0x00000000fffff984 */ /* 0x000fe20000000800 */
[----:B------:R2:W-:Y:S06]  /*5690*/  MEMBAR.ALL.CTA ;  /* 0x0000000000007992 */ /* 0x0005ec0000008000 */
[----:B--2---:R-:W2:Y:S01]  /*56a0*/  FENCE.VIEW.ASYNC.S ;  /* 0x00000000000073c6 */ /* 0x004ea20000000000 */
[----:B------:R-:W1:Y:S08]  /*56b0*/  @!P1 LDC R14, c[0x0][0xb20] ;  /* 0x0002c800ff0e9b82 */ /* 0x000e700000000800 */
[----:B------:R-:W1:Y:S01]  /*56c0*/  @!P1 LDC R9, c[0x0][0xb0c] ;  /* 0x0002c300ff099b82 */ /* 0x000e620000000800 */
[----:B--2---:R2:W-:Y:S01]  /*56d0*/  SYNCS.ARRIVE.TRANS64.RED.A1T0 RZ, [R0+URZ], RZ ;  /* 0x000000ff00ff79a7 */ /* 0x0045e200081004ff */
[----:B---3--:R-:W-:Y:S04]  /*56e0*/  LOP3.LUT P4, RZ, R18, 0x1, RZ, 0xc0, !PT ;  /* 0x0000000112ff7812 */ /* 0x008fe8000788c0ff */
[----:B------:R-:W-:Y:S09]  /*56f0*/  P2R R168, PR, RZ, 0x10 ;  /* 0x00000010ffa87803 */ /* 0x000ff20000000000 */
[----:B------:R-:W-:Y:S02]  /*5700*/  @P4 MOV R77, R16 ;  /* 0x00000010004d4202 */ /* 0x000fe40000000f00 */
[----:B------:R-:W-:Y:S01]  /*5710*/  @P4 LOP3.LUT R75, R17, 0xffff, RZ, 0xc0, !PT ;  /* 0x0000ffff114b4812 */ /* 0x000fe200078ec0ff */
[----:B--2-4-:R-:W-:Y:S06]  /*5720*/  @!P0 BRA `(.L_x_101) ;  /* 0x0000000000a48947 */ /* 0x014fec0003800000 */
[----:B------:R-:W-:Y:S01]  /*5730*/  IMAD.HI.U32 R24, R156, R71, RZ ;  /* 0x000000479c187227 */ /* 0x000fe200078e00ff */
[----:B------:R-:W-:Y:S02]  /*5740*/  ISETP.NE.AND P0, PT, R70, 0x1, PT ;  /* 0x000000014600780c */ /* 0x000fe40003f05270 */
[----:B------:R-:W-:Y:S01]  /*5750*/  ISETP.NE.AND P2, PT, R72, 0x1, PT ;  /* 0x000000014800780c */ /* 0x000fe20003f45270 */
[-C--:B------:R-:W-:Y:S01]  /*5760*/  IMAD.HI.U32 R22, R157, R148.reuse, RZ ;  /* 0x000000949d167227 */ /* 0x080fe200078e00ff */
[----:B------:R-:W-:Y:S02]  /*5770*/  SHF.R.U32.HI R23, RZ, R155, R24 ;  /* 0x0000009bff177219 */ /* 0x000fe40000011618 */
[----:B------:R-:W-:Y:S01]  /*5780*/  ISETP.NE.AND P3, PT, R74, 0x1, PT ;  /* 0x000000014a00780c */ /* 0x000fe20003f65270 */
[----:B------:R-:W-:Y:S01]  /*5790*/  IMAD.HI.U32 R28, R75, R71, RZ ;  /* 0x000000474b1c7227 */ /* 0x000fe200078e00ff */
[----:B------:R-:W-:Y:S02]  /*57a0*/  SHF.R.U32.HI R22, RZ, R149, R22 ;  /* 0x00000095ff167219 */ /* 0x000fe40000011616 */
[----:B------:R-:W-:Y:S01]  /*57b0*/  SEL R3, R156, R23, !P0 ;  /* 0x000000179c037207 */ /* 0x000fe20004000000 */
[----:B------:R-:W-:Y:S01]  /*57c0*/  IMAD.HI.U32 R26, R77, R148, RZ ;  /* 0x000000944d1a7227 */ /* 0x000fe200078e00ff */
[----:B------:R-:W-:Y:S03]  /*57d0*/  SEL R7, R157, R22, !P3 ;  /* 0x000000169d077207 */ /* 0x000fe60005800000 */
[-C--:B------:R-:W-:Y:S01]  /*57e0*/  IMAD.HI.U32 R22, R3, R68.reuse, RZ ;  /* 0x0000004403167227 */ /* 0x080fe200078e00ff */
[----:B------:R-:W-:Y:S03]  /*57f0*/  SHF.R.U32.HI R26, RZ, R149, R26 ;  /* 0x00000095ff1a7219 */ /* 0x000fe6000001161a */
[----:B------:R-:W-:Y:S01]  /*5800*/  IMAD.HI.U32 R24, R7, R68, RZ ;  /* 0x0000004407187227 */ /* 0x000fe200078e00ff */
[----:B------:R-:W-:Y:S02]  /*5810*/  @P2 SHF.R.U32.HI R3, RZ, R69, R22 ;  /* 0x00000045ff032219 */ /* 0x000fe40000011616 */
[----:B------:R-:W-:Y:S02]  /*5820*/  SHF.R.U32.HI R22, RZ, R155, R28 ;  /* 0x0000009bff167219 */ /* 0x000fe4000001161c */
[----:B------:R-:W-:Y:S01]  /*5830*/  @P2 SHF.R.U32.HI R7, RZ, R69, R24 ;  /* 0x00000045ff072219 */ /* 0x000fe20000011618 */
[C---:B------:R-:W-:Y:S01]  /*5840*/  IMAD R2, R72.reuse, R3, RZ ;  /* 0x0000000348027224 */ /* 0x040fe200078e02ff */
[----:B------:R-:W-:Y:S02]  /*5850*/  SEL R5, R75, R22, !P0 ;  /* 0x000000164b057207 */ /* 0x000fe40004000000 */
[----:B------:R-:W-:Y:S01]  /*5860*/  SEL R3, R77, R26, !P3 ;  /* 0x0000001a4d037207 */ /* 0x000fe20005800000 */
[----:B------:R-:W-:Y:S01]  /*5870*/  IMAD R4, R72, R7, RZ ;  /* 0x0000000748047224 */ /* 0x000fe200078e02ff */
[C---:B------:R-:W-:Y:S01]  /*5880*/  ISETP.GE.AND P0, PT, R5.reuse, R2, PT ;  /* 0x000000020500720c */ /* 0x040fe20003f06270 */
[----:B------:R-:W-:Y:S03]  /*5890*/  IMAD.HI.U32 R6, R5, R68, RZ ;  /* 0x0000004405067227 */ /* 0x000fe600078e00ff */
[----:B------:R-:W-:Y:S01]  /*58a0*/  ISETP.GE.OR P0, PT, R3, R4, P0 ;  /* 0x000000040300720c */ /* 0x000fe20000706670 */
[----:B------:R-:W-:Y:S01]  /*58b0*/  IMAD.MOV R4, RZ, RZ, -R3 ;  /* 0x000000ffff047224 */ /* 0x000fe200078e0a03 */
[-C--:B------:R-:W-:Y:S03]  /*58c0*/  SHF.R.U32.HI R6, RZ, R69.reuse, R6 ;  /* 0x00000045ff067219 */ /* 0x080fe60000011606 */
[----:B------:R-:W-:Y:S01]  /*58d0*/  IMAD R77, R74, R4, R77 ;  /* 0x000000044a4d7224 */ /* 0x000fe200078e024d */
[----:B------:R-:W-:Y:S05]  /*58e0*/  SEL R15, R5, R6, !P2 ;  /* 0x00000006050f7207 */ /* 0x000fea0005000000 */
[----:B------:R-:W-:Y:S02]  /*58f0*/  IMAD.MOV R6, RZ, RZ, -R15 ;  /* 0x000000ffff067224 */ /* 0x000fe400078e0a0f */
[C---:B------:R-:W-:Y:S04]  /*5900*/  @!P0 IMAD.HI.U32 R2, R3.reuse, R68, RZ ;  /* 0x0000004403028227 */ /* 0x040fe800078e00ff */
[----:B------:R-:W-:Y:S01]  /*5910*/  IMAD R6, R72, R6, R5 ;  /* 0x0000000648067224 */ /* 0x000fe200078e0205 */
[----:B------:R-:W-:Y:S04]  /*5920*/  @!P0 SHF.R.U32.HI R2, RZ, R69, R2 ;  /* 0x00000045ff028219 */ /* 0x000fe80000011602 */
[----:B------:R-:W-:Y:S02]  /*5930*/  @!P0 SEL R0, R3, R2, !P2 ;  /* 0x0000000203008207 */ /* 0x000fe40005000000 */
[----:B------:R-:W-:Y:S02]  /*5940*/  IADD3 R2, PT, PT, -R5, RZ, RZ ;  /* 0x000000ff05027210 */ /* 0x000fe40007ffe1ff */
[----:B------:R-:W-:Y:S01]  /*5950*/  @!P0 IADD3 R8, PT, PT, R15, -R0, RZ ;  /* 0x800000000f088210 */ /* 0x000fe20007ffe0ff */
[----:B------:R-:W-:Y:S02]  /*5960*/  @!P0 IMAD R0, R7, R6, R0 ;  /* 0x0000000607008224 */ /* 0x000fe400078e0200 */
[----:B------:R-:W-:Y:S02]  /*5970*/  IMAD R75, R70, R2, R75 ;  /* 0x00000002464b7224 */ /* 0x000fe400078e024b */
[----:B------:R-:W-:Y:S02]  /*5980*/  @!P0 IMAD R5, R8, R72, R3 ;  /* 0x0000004808058224 */ /* 0x000fe400078e0203 */
[----:B------:R-:W-:Y:S04]  /*5990*/  @!P0 IMAD.MOV.U32 R3, RZ, RZ, R0 ;  /* 0x000000ffff038224 */ /* 0x000fe800078e0000 */
[----:B------:R-:W-:Y:S02]  /*59a0*/  IMAD R77, R3, R74, R77 ;  /* 0x0000004a034d7224 */ /* 0x000fe400078e024d */
[----:B------:R-:W-:Y:S07]  /*59b0*/  IMAD R75, R5, R70, R75 ;  /* 0x00000046054b7224 */ /* 0x000fee00078e024b */
.L_x_101:
[----:B-1----:R-:W-:Y:S01]  /*59c0*/  @!P1 ISETP.NE.AND P0, PT, R10, 0x1, PT ;  /* 0x000000010a00980c */ /* 0x002fe20003f05270 */
[----:B------:R-:W-:Y:S01]  /*59d0*/  @!P1 IMAD.HI.U32 R0, R77, R12, RZ ;  /* 0x0000000c4d009227 */ /* 0x000fe200078e00ff */
[----:B------:R-:W-:Y:S01]  /*59e0*/  @!P1 ISETP.NE.AND P2, PT, R9, 0x1, PT ;  /* 0x000000010900980c */ /* 0x000fe20003f45270 */
[----:B------:R-:W-:Y:S01]  /*59f0*/  ULOP3.LUT UP0, URZ, UR48, 0x1b0, URZ, 0xc0, !UPT ;  /* 0x000001b030ff7892 */ /* 0x000fe2000f80c0ff */
[----:B------:R-:W-:Y:S01]  /*5a00*/  R2UR UR42, R21 ;  /* 0x00000000152a72ca */ /* 0x000fe200000e0000 */
[----:B------:R-:W-:Y:S01]  /*5a10*/  @!P1 IMAD.HI.U32 R3, R75, R11, RZ ;  /* 0x0000000b4b039227 */ /* 0x000fe200078e00ff */
[----:B------:R-:W-:Y:S02]  /*5a20*/  @!P1 SHF.R.U32.HI R0, RZ, R13, R0 ;  /* 0x0000000dff009219 */ /* 0x000fe40000011600 */
[----:B------:R-:W-:Y:S01]  /*5a30*/  R2UR UR41, R20 ;  /* 0x00000000142972ca */ /* 0x000fe200000e0000 */
[----:B------:R-:W-:Y:S01]  /*5a40*/  VIADD R169, R169, 0x1 ;  /* 0x00000001a9a97836 */ /* 0x000fe20000000000 */
[----:B------:R-:W-:Y:S02]  /*5a50*/  @!P1 SHF.R.U32.HI R2, RZ, R14, R3 ;  /* 0x0000000eff029219 */ /* 0x000fe40000011603 */
[----:B------:R-:W-:Y:S02]  /*5a60*/  @!P1 SEL R3, R77, R0, !P2 ;  /* 0x000000004d039207 */ /* 0x000fe40005000000 */
[----:B------:R-:W-:Y:S02]  /*5a70*/  @!P1 SEL R2, R75, R2, !P0 ;  /* 0x000000024b029207 */ /* 0x000fe40004000000 */
[----:B------:R-:W-:Y:S01]  /*5a80*/  @P4 SHF.R.U32.HI R158, RZ, 0x10, R17 ;  /* 0x00000010ff9e4819 */ /* 0x000fe20000011611 */
[----:B------:R-:W-:Y:S02]  /*5a90*/  USHF.L.U32 UR42, UR42, 0x7, URZ ;  /* 0x000000072a2a7899 */ /* 0x000fe400080006ff */
[----:B------:R-:W-:Y:S02]  /*5aa0*/  @!P1 IMAD.IADD R0, R2, 0x1, -R3 ;  /* 0x0000000102009824 */ /* 0x000fe400078e0a03 */
[----:B------:R-:W-:Y:S01]  /*5ab0*/  @!P1 IMAD.IADD R2, R3, 0x1, -R2 ;  /* 0x0000000103029824 */ /* 0x000fe200078e0a02 */
[----:B------:R-:W-:Y:S01]  /*5ac0*/  USHF.L.U32 UR41, UR41, 0x7, URZ ;  /* 0x0000000729297899 */ /* 0x000fe200080006ff */
[----:B------:R-:W-:Y:S02]  /*5ad0*/  @!P1 IMAD R77, R0, R9, R77 ;  /* 0x00000009004d9224 */ /* 0x000fe400078e024d */
[----:B------:R-:W-:Y:S01]  /*5ae0*/  @!P1 IMAD R75, R2, R10, R75 ;  /* 0x0000000a024b9224 */ /* 0x000fe200078e024b */
[----:B------:R-:W-:Y:S08]  /*5af0*/  BRA.U !UP0, `(.L_x_102) ;  /* 0x0000000108407547 */ /* 0x000ff0000b800000 */
[----:B------:R-:W1:Y:S01]  /*5b00*/  LDCU.64 UR8, c[0x4][0x80] ;  /* 0x01001000ff0877ac */ /* 0x000e620008000a00 */
[----:B------:R-:W-:Y:S01]  /*5b10*/  MOV R3, 0x0 ;  /* 0x0000000000037802 */ /* 0x000fe20000000f00 */
[----:B------:R-:W-:Y:S02]  /*5b20*/  HFMA2 R12, -RZ, RZ, 0, 5.9604644775390625e-08 ;  /* 0x00000001ff0c7431 */ /* 0x000fe400000001ff */
[----:B------:R-:W-:Y:S02]  /*5b30*/  IMAD.MOV.U32 R8, RZ, RZ, 0x70 ;  /* 0x00000070ff087424 */ /* 0x000fe400078e00ff */
[----:B------:R-:W-:Y:S01]  /*5b40*/  IMAD.MOV.U32 R13, RZ, RZ, RZ ;  /* 0x000000ffff0d7224 */ /* 0x000fe200078e00ff */
[----:B------:R-:W2:Y:S01]  /*5b50*/  LDCU.64 UR6, c[0x4][0x88] ;  /* 0x01001100ff0677ac */ /* 0x000ea20008000a00 */
[----:B------:R-:W3:Y:S01]  /*5b60*/  LDC.64 R2, c[0x4][R3] ;  /* 0x0100000003027b82 */ /* 0x000ee20000000a00 */
[----:B------:R-:W4:Y:S01]  /*5b70*/  LDCU.64 UR4, c[0x4][0x8] ;  /* 0x01000100ff0477ac */ /* 0x000f220008000a00 */
[----:B-1----:R-:W-:Y:S01]  /*5b80*/  MOV R5, UR9 ;  /* 0x0000000900057c02 */ /* 0x002fe20008000f00 */
[----:B------:R-:W-:Y:S01]  /*5b90*/  IMAD.U32 R4, RZ, RZ, UR8 ;  /* 0x00000008ff047e24 */ /* 0x000fe2000f8e00ff */
[----:B--2---:R-:W-:Y:S01]  /*5ba0*/  MOV R7, UR7 ;  /* 0x0000000700077c02 */ /* 0x004fe20008000f00 */
[----:B------:R-:W-:Y:S01]  /*5bb0*/  IMAD.U32 R6, RZ, RZ, UR6 ;  /* 0x00000006ff067e24 */ /* 0x000fe2000f8e00ff */
[----:B----4-:R-:W-:Y:S01]  /*5bc0*/  MOV R11, UR5 ;  /* 0x00000005000b7c02 */ /* 0x010fe20008000f00 */
[----:B------:R-:W-:Y:S02]  /*5bd0*/  IMAD.U32 R10, RZ, RZ, UR4 ;  /* 0x00000004ff0a7e24 */ /* 0x000fe4000f8e00ff */
[----:B------:R-:W-:Y:S07]  /*5be0*/  LEPC R20, `(.L_x_102) ;  /* 0x000000001014794e */ /* 0x000fee0000000000 */
[----:B---3-5:R-:W-:Y:S05]  /*5bf0*/  CALL.ABS.NOINC R2 ;  /* 0x0000000002007343 */ /* 0x028fea0003c00000 */
.L_x_102:
[----:B------:R-:W-:Y:S01]  /*5c00*/  LOP3.LUT P0, RZ, R166, 0x1b0, RZ, 0xc0, !PT ;  /* 0x000001b0a6ff7812 */ /* 0x000fe2000780c0ff */
[----:B------:R-:W-:Y:S11]  /*5c10*/  BSSY.RECONVERGENT B6, `(.L_x_103) ;  /* 0x0000013000067945 */ /* 0x000ff60003800200 */
[----:B------:R-:W-:Y:S01]  /*5c20*/  @!UPT UIADD3 URZ, UPT, UPT, URZ, URZ, URZ ;  /* 0x000000fffffff290 */ /* 0x000fe2000fffe0ff */
[----:B------:R-:W-:Y:S05]  /*5c30*/  @!P0 BRA `(.L_x_104) ;  /* 0x0000000000408947 */ /* 0x000fea0003800000 */
        /* <DEDUP_REMOVED lines=16> */
.L_x_104:
[----:B------:R-:W-:Y:S05]  /*5d40*/  BSYNC.RECONVERGENT B6 ;  /* 0x0000000000067941 */ /* 0x000fea0003800200 */
.L_x_103:
[----:B------:R-:W-:Y:S01]  /*5d50*/  ISETP.NE.U32.AND P4, PT, R146, RZ, PT ;  /* 0x000000ff9200720c */ /* 0x000fe20003f85070 */
[----:B------:R-:W-:Y:S01]  /*5d60*/  UISETP.NE.AND UP2, UPT, UR50, URZ, UPT ;  /* 0x000000ff3200728c */ /* 0x000fe2000bf45270 */
[----:B------:R-:W-:Y:S01]  /*5d70*/  ISETP.NE.U32.AND P2, PT, RZ, UR38, PT ;  /* 0x00000026ff007c0c */ /* 0x000fe2000bf45070 */
[----:B------:R-:W-:Y:S01]  /*5d80*/  UISETP.NE.U32.AND UP1, UPT, UR44, URZ, UPT ;  /* 0x000000ff2c00728c */ /* 0x000fe2000bf25070 */
[----:B------:R-:W-:Y:S01]  /*5d90*/  ISETP.NE.AND.EX P4, PT, R147, RZ, PT, P4 ;  /* 0x000000ff9300720c */ /* 0x000fe20003f85340 */
[----:B------:R-:W-:Y:S01]  /*5da0*/  UPLOP3.LUT UP0, UPT, UPT, UPT, UPT, 0x40, 0x4 ;  /* 0x000000000004789c */ /* 0x000fe20003f0e870 */
[----:B------:R-:W-:Y:S01]  /*5db0*/  ISETP.NE.AND.EX P2, PT, RZ, UR39, PT, P2 ;  /* 0x00000027ff007c0c */ /* 0x000fe2000bf45320 */
[----:B------:R-:W-:Y:S01]  /*5dc0*/  UISETP.NE.AND.EX UP1, UPT, UR45, URZ, UPT, UP1 ;  /* 0x000000ff2d00728c */ /* 0x000fe2000bf25310 */
[----:B------:R-:W-:Y:S04]  /*5dd0*/  PLOP3.LUT P1, PT, PT, PT, UP2, 0x80, 0x8 ;  /* 0x000000000008781c */ /* 0x000fe80003f2f028 */
[----:B------:R-:W-:Y:S06]  /*5de0*/  @UP2 UPLOP3.LUT UP0, UPT, UPT, UPT, UP1, 0x80, 0x8 ;  /* 0x000000000008289c */ /* 0x000fec0003f0f010 */
[----:B------:R-:W-:Y:S01]  /*5df0*/  PLOP3.LUT P0, PT, PT, PT, UP0, 0x80, 0x8 ;  /* 0x000000000008781c */ /* 0x000fe20003f0f008 */
[----:B------:R-:W-:Y:S01]  /*5e00*/  @!UPT UIADD3 URZ, UPT, UPT, URZ, URZ, URZ ;  /* 0x000000fffffff290 */ /* 0x000fe2000fffe0ff */
[----:B------:R-:W-:Y:S11]  /*5e10*/  BRA.U !UP1, `(.L_x_105) ;  /* 0x0000000109387547 */ /* 0x000ff6000b800000 */
[----:B------:R-:W-:Y:S01]  /*5e20*/  UISETP.NE.U32.AND UP0, UPT, UR38, URZ, UPT ;  /* 0x000000ff2600728c */ /* 0x000fe2000bf05070 */
[----:B------:R-:W-:Y:S02]  /*5e30*/  HFMA2 R0, -RZ, RZ, 0, 5.9604644775390625e-08 ;  /* 0x00000001ff007431 */ /* 0x000fe400000001ff */
[----:B------:R-:W-:Y:S01]  /*5e40*/  IMAD.MOV.U32 R151, RZ, RZ, 0x1 ;  /* 0x00000001ff977424 */ /* 0x000fe200078e00ff */
[----:B------:R-:W-:Y:S06]  /*5e50*/  UISETP.NE.AND.EX UP0, UPT, UR39, URZ, UPT, UP0 ;  /* 0x000000ff2700728c */ /* 0x000fec000bf05300 */
[----:B------:R-:W-:Y:S05]  /*5e60*/  PLOP3.LUT P3, PT, PT, PT, UP0, 0x80, 0x8 ;  /* 0x000000000008781c */ /* 0x000fea0003f6f008 */
[----:B------:R-:W1:Y:S01]  /*5e70*/  @UP0 LDCU.64 UR6, c[0x0][0x888] ;  /* 0x00011100ff0607ac */ /* 0x000e620008000a00 */
[----:B------:R-:W-:Y:S07]  /*5e80*/  @UP0 UIMAD UR4, UR36, UR44, URZ ;  /* 0x0000002c240402a4 */ /* 0x000fee000f8e02ff */
[----:B------:R-:W-:Y:S01]  /*5e90*/  @!P3 PRMT R151, R0, 0x7610, R151 ;  /* 0x000076100097b816 */ /* 0x000fe20000000097 */
[----:B-1----:R-:W-:Y:S03]  /*5ea0*/  @UP0 UIMAD.WIDE UR6, UR4, 0x4, UR6 ;  /* 0x00000004040608a5 */ /* 0x002fe6000f8e0206 */
[----:B------:R-:W1:Y:S03]  /*5eb0*/  @!UP0 LDCU UR4, c[0x0][0x880] ;  /* 0x00011000ff0487ac */ /* 0x000e660008000800 */
[----:B------:R-:W-:Y:S01]  /*5ec0*/  IMAD.U32 R2, RZ, RZ, UR6 ;  /* 0x00000006ff027e24 */ /* 0x000fe2000f8e00ff */
[----:B------:R-:W-:Y:S05]  /*5ed0*/  MOV R3, UR7 ;  /* 0x0000000700037c02 */ /* 0x000fea0008000f00 */
[----:B-----5:R2:W5:Y:S02]  /*5ee0*/  @P3 LDG.E R82, desc[UR46][R2.64] ;  /* 0x0000002e02523981 */ /* 0x020564000c1e1900 */
[----:B-12---:R-:W-:Y:S02]  /*5ef0*/  @!P3 IMAD.U32 R82, RZ, RZ, UR4 ;  /* 0x00000004ff52be24 */ /* 0x006fe4000f8e00ff */
.L_x_105:
[----:B------:R-:W-:Y:S05]  /*5f00*/  @!P4 BRA `(.L_x_106) ;  /* 0x000000000020c947 */ /* 0x000fea0003800000 */
[----:B------:R-:W-:Y:S04]  /*5f10*/  ISETP.NE.U32.AND P3, PT, R144, RZ, PT ;  /* 0x000000ff9000720c */ /* 0x000fe80003f65070 */
[----:B------:R-:W-:Y:S11]  /*5f20*/  ISETP.NE.AND.EX P3, PT, R145, RZ, PT, P3 ;  /* 0x000000ff9100720c */ /* 0x000ff60003f65330 */
[----:B------:R-:W-:Y:S02]  /*5f30*/  @!UPT UIADD3 URZ, UPT, UPT, URZ, URZ, URZ ;  /* 0x000000fffffff290 */ /* 0x000fe4000fffe0ff */
[----:B------:R-:W1:Y:S01]  /*5f40*/  @P3 LDC.64 R2, c[0x0][0x8a8] ;  /* 0x00022a00ff023b82 */ /* 0x000e620000000a00 */
[----:B------:R-:W-:Y:S04]  /*5f50*/  @P3 IMAD R0, R146, UR36, RZ ;  /* 0x0000002492003c24 */ /* 0x000fe8000f8e02ff */
[----:B-1----:R-:W-:Y:S05]  /*5f60*/  @P3 IMAD.WIDE R2, R0, 0x4, R2 ;  /* 0x0000000400023825 */ /* 0x002fea00078e0202 */
[----:B-----5:R1:W5:Y:S02]  /*5f70*/  @P3 LDG.E R78, desc[UR46][R2.64] ;  /* 0x0000002e024e3981 */ /* 0x020364000c1e1900 */
[----:B-1----:R-:W2:Y:S02]  /*5f80*/  @!P3 LDC R78, c[0x0][0x8a0] ;  /* 0x00022800ff4ebb82 */ /* 0x002ea40000000800 */
.L_x_106:
[----:B-----5:R-:W-:Y:S01]  /*5f90*/  ISETP.NE.AND P4, PT, R82, RZ, PT ;  /* 0x000000ff5200720c */ /* 0x020fe20003f85270 */
[----:B------:R-:W-:Y:S01]  /*5fa0*/  BSSY B1, `(.L_x_107) ;  /* 0x0000048000017945 */ /* 0x000fe20003800000 */
[----:B------:R-:W-:Y:S01]  /*5fb0*/  SEL R7, RZ, 0xffffffff, P2 ;  /* 0xffffffffff077807 */ /* 0x000fe20001000000 */
[----:B------:R-:W-:Y:S01]  /*5fc0*/  IMAD.MOV.U32 R117, RZ, RZ, 0x1 ;  /* 0x00000001ff757424 */ /* 0x000fe200078e00ff */
[----:B------:R-:W-:Y:S01]  /*5fd0*/  LOP3.LUT P3, RZ, R151, 0xff, RZ, 0xc0, !PT ;  /* 0x000000ff97ff7812 */ /* 0x000fe2000786c0ff */
[----:B------:R-:W-:Y:S01]  /*5fe0*/  IMAD R80, R76, 0x80, R79 ;  /* 0x000000804c507824 */ /* 0x000fe200078e024f */
[----:B------:R-:W-:Y:S02]  /*5ff0*/  @P1 SEL R0, RZ, 0xffffffff, P4 ;  /* 0xffffffffff001807 */ /* 0x000fe40002000000 */
[----:B------:R-:W-:Y:S02]  /*6000*/  CS2R R98, SRZ ;  /* 0x0000000000627805 */ /* 0x000fe4000001ff00 */
[----:B------:R-:W-:Y:S02]  /*6010*/  LEA R3, R160, UR49, 0x3 ;  /* 0x00000031a0037c11 */ /* 0x000fe4000f8e18ff */
[----:B------:R-:W-:Y:S02]  /*6020*/  CS2R R96, SRZ ;  /* 0x0000000000607805 */ /* 0x000fe4000001ff00 */
[----:B------:R-:W-:Y:S02]  /*6030*/  @P0 SEL R0, R7, R0, !P3 ;  /* 0x0000000007000207 */ /* 0x000fe40005800000 */
[----:B------:R-:W-:Y:S02]  /*6040*/  CS2R R94, SRZ ;  /* 0x00000000005e7805 */ /* 0x000fe4000001ff00 */
[----:B------:R-:W-:Y:S02]  /*6050*/  LEA R116, R76, UR49, 0x3 ;  /* 0x000000314c747c11 */ /* 0x000fe4000f8e18ff */
[----:B------:R-:W-:Y:S02]  /*6060*/  CS2R R92, SRZ ;  /* 0x00000000005c7805 */ /* 0x000fe4000001ff00 */
[----:B------:R-:W-:Y:S02]  /*6070*/  @P1 LOP3.LUT R0, R0, 0x1, RZ, 0xc0, !PT ;  /* 0x0000000100001812 */ /* 0x000fe400078ec0ff */
[----:B------:R-:W-:Y:S02]  /*6080*/  CS2R R90, SRZ ;  /* 0x00000000005a7805 */ /* 0x000fe4000001ff00 */
[----:B------:R-:W-:Y:S02]  /*6090*/  SHF.L.U32 R5, R162, 0x1f, RZ ;  /* 0x0000001fa2057819 */ /* 0x000fe400000006ff */
[----:B------:R-:W-:Y:S02]  /*60a0*/  CS2R R88, SRZ ;  /* 0x0000000000587805 */ /* 0x000fe4000001ff00 */
[----:B------:R-:W-:Y:S02]  /*60b0*/  ISETP.NE.U32.OR P6, PT, R0, 0x1, !P1 ;  /* 0x000000010000780c */ /* 0x000fe40004fc5470 */
[----:B------:R-:W-:Y:S02]  /*60c0*/  CS2R R102, SRZ ;  /* 0x0000000000667805 */ /* 0x000fe4000001ff00 */
[----:B------:R-:W-:Y:S02]  /*60d0*/  PLOP3.LUT P2, PT, PT, PT, UP1, 0x80, 0x8 ;  /* 0x000000000008781c */ /* 0x000fe40003f4f018 */
[----:B------:R-:W-:Y:S02]  /*60e0*/  CS2R R100, SRZ ;  /* 0x0000000000647805 */ /* 0x000fe4000001ff00 */
[----:B------:R-:W-:Y:S02]  /*60f0*/  SEL R0, RZ, 0xffffffff, P4 ;  /* 0xffffffffff007807 */ /* 0x000fe40002000000 */
[----:B------:R-:W-:Y:S03]  /*6100*/  P2R R104, PR, RZ, 0x40 ;  /* 0x00000040ff687803 */ /* 0x000fe60000000000 */
[----:B------:R-:W-:Y:S04]  /*6110*/  @P6 SHF.L.U32 R2, R159, 0x1f, RZ ;  /* 0x0000001f9f026819 */ /* 0x000fe800000006ff */
[----:B------:R-:W-:Y:S01]  /*6120*/  @P2 SEL R0, R7, R0, !P3 ;  /* 0x0000000007002207 */ /* 0x000fe20005800000 */
[----:B------:R-:W1:Y:S03]  /*6130*/  @P6 SYNCS.PHASECHK.TRANS64.TRYWAIT P1, [R3+URZ+0x180], R2 ;  /* 0x00018002030065a7 */ /* 0x000e6600080211ff */
[----:B------:R-:W-:Y:S04]  /*6140*/  LOP3.LUT R0, R0, 0x1, RZ, 0xc0, !PT ;  /* 0x0000000100007812 */ /* 0x000fe800078ec0ff */
[----:B------:R-:W-:Y:S04]  /*6150*/  ISETP.NE.U32.AND P5, PT, R0, 0x1, PT ;  /* 0x000000010000780c */ /* 0x000fe80003fa5070 */
[----:B------:R-:W-:Y:S01]  /*6160*/  P2R R118, PR, RZ, 0x20 ;  /* 0x00000020ff767803 */ /* 0x000fe20000000000 */
[----:B------:R3:W4:Y:S01]  /*6170*/  SYNCS.PHASECHK.TRANS64.TRYWAIT P0, [R116+URZ+0x1d0], R5 ;  /* 0x0001d005740075a7 */ /* 0x00072200080011ff */
[----:B-1----:R-:W-:Y:S01]  /*6180*/  @P6 SEL R117, RZ, 0x1, !P1 ;  /* 0x00000001ff756807 */ /* 0x002fe20004800000 */
[----:B---3--:R-:W-:Y:S06]  /*6190*/  @!P6 BRA `(.L_x_108) ;  /* 0x0000000000a0e947 */ /* 0x008fec0003800000 */
[----:B------:R-:W-:Y:S01]  /*61a0*/  @P5 IMAD R7, R160, 0x2000, R153 ;  /* 0x00002000a0075824 */ /* 0x000fe200078e0299 */
[----:B------:R-:W-:Y:S01]  /*61b0*/  ISETP.NE.AND P1, PT, R117, RZ, PT ;  /* 0x000000ff7500720c */ /* 0x000fe20003f25270 */
[----:B------:R-:W-:Y:S01]  /*61c0*/  BSSY B0, `(.L_x_109) ;  /* 0x0000011000007945 */ /* 0x000fe20003800000 */
[----:B------:R-:W-:Y:S01]  /*61d0*/  CS2R R102, SRZ ;  /* 0x0000000000667805 */ /* 0x000fe2000001ff00 */
[----:B------:R-:W-:Y:S01]  /*61e0*/  @P5 VIADD R2, R7, UR49 ;  /* 0x0000003107025c36 */ /* 0x000fe20008000000 */
[----:B------:R-:W-:Y:S02]  /*61f0*/  CS2R R100, SRZ ;  /* 0x0000000000647805 */ /* 0x000fe4000001ff00 */
[----:B------:R-:W-:Y:S02]  /*6200*/  CS2R R90, SRZ ;  /* 0x00000000005a7805 */ /* 0x000fe4000001ff00 */
[----:B------:R-:W-:Y:S01]  /*6210*/  CS2R R88, SRZ ;  /* 0x0000000000587805 */ /* 0x000fe2000001ff00 */
[--C-:B------:R-:W-:Y:S01]  /*6220*/  @P5 IMAD.IADD R6, R165, 0x1, R2.reuse ;  /* 0x00000001a5065824 */ /* 0x100fe200078e0202 */
[----:B------:R-:W-:Y:S01]  /*6230*/  CS2R R94, SRZ ;  /* 0x00000000005e7805 */ /* 0x000fe2000001ff00 */
[--C-:B------:R-:W-:Y:S01]  /*6240*/  @P5 IMAD.IADD R4, R164, 0x1, R2.reuse ;  /* 0x00000001a4045824 */ /* 0x100fe200078e0202 */
[----:B------:R-:W-:Y:S01]  /*6250*/  CS2R R92, SRZ ;  /* 0x00000000005c7805 */ /* 0x000fe2000001ff00 */
[----:B------:R-:W-:Y:S01]  /*6260*/  @P5 IMAD R2, R163, 0x10, R2 ;  /* 0x00000010a3025824 */ /* 0x000fe200078e0202 */
[----:B------:R-:W-:Y:S02]  /*6270*/  CS2R R98, SRZ ;  /* 0x0000000000627805 */ /* 0x000fe4000001ff00 */
[----:B------:R-:W-:Y:S01]  /*6280*/  CS2R R96, SRZ ;  /* 0x0000000000607805 */ /* 0x000fe2000001ff00 */
[----:B------:R-:W-:Y:S06]  /*6290*/  @P1 BRA `(.L_x_110) ;  /* 0x00000000000c1947 */ /* 0x000fec0003800000 */
[----:B------:R-:W-:Y:S04]  /*62a0*/  SHF.L.U32 R0, R159, 0x1f, RZ ;  /* 0x0000001f9f007819 */ /* 0x000fe800000006ff */
[----:B------:R-:W1:Y:S02]  /*62b0*/  SYNCS.PHASECHK.TRANS64.TRYWAIT P1, [R3+URZ+0x180], R0 ;  /* 0x00018000030075a7 */ /* 0x000e6400080211ff */
[----:B-1----:R-:W-:Y:S05]  /*62c0*/  @!P1 BRA `(.L_x_111) ;  /* 0x0000003c00349947 */ /* 0x002fea0003800000 */
.L_x_110:
[----:B------:R-:W-:Y:S05]  /*62d0*/  BSYNC B0 ;  /* 0x0000000000007941 */ /* 0x000fea0003800000 */
.L_x_109:
[----:B------:R-:W-:Y:S01]  /*62e0*/  ISETP.NE.AND P1, PT, R118, RZ, PT ;  /* 0x000000ff7600720c */ /* 0x000fe20003f25270 */
[----:B-1----:R-:W-:Y:S02]  /*62f0*/  VIADD R3, R3, 0x190 ;  /* 0x0000019003037836 */ /* 0x002fe40000000000 */
[----:B------:R-:W-:Y:S02]  /*6300*/  IMAD.U32 R0, RZ, RZ, UR37 ;  /* 0x00000025ff007e24 */ /* 0x000fe4000f8e00ff */
[----:B------:R-:W-:Y:S03]  /*6310*/  VIADD R160, R160, 0x1 ;  /* 0x00000001a0a07836 */ /* 0x000fe60000000000 */
[----:B------:R-:W-:Y:S05]  /*6320*/  PRMT R0, R0, 0x654, R3 ;  /* 0x0000065400007816 */ /* 0x000fea0000000003 */
[----:B------:R1:W3:Y:S04]  /*6330*/  @P1 LDS.128 R100, [R7+UR49+0x400] ;  /* 0x0004003107641984 */ /* 0x0002e80008000c00 */
[----:B------:R1:W1:Y:S04]  /*6340*/  @P1 LDS.128 R88, [R6+0x400] ;  /* 0x0004000006581984 */ /* 0x0002680000000c00 */
[----:B------:R1:W1:Y:S04]  /*6350*/  @P1 LDS.128 R92, [R4+0x400] ;  /* 0x00040000045c1984 */ /* 0x0002680000000c00 */
[----:B------:R1:W1:Y:S01]  /*6360*/  @P1 LDS.128 R96, [R2+0x400] ;  /* 0x0004000002601984 */ /* 0x0002620000000c00 */
[C---:B------:R-:W-:Y:S01]  /*6370*/  ISETP.NE.AND P1, PT, R160.reuse, 0x2, PT ;  /* 0x00000002a000780c */ /* 0x040fe20003f25270 */
[----:B------:R-:W-:Y:S01]  /*6380*/  @!PT LDS RZ, [RZ] ;  /* 0x00000000fffff984 */ /* 0x000fe20000000800 */
[----:B------:R-:W-:Y:S01]  /*6390*/  @!PT LDS RZ, [RZ] ;  /* 0x00000000fffff984 */ /* 0x000fe20000000800 */
[----:B------:R-:W-:Y:S01]  /*63a0*/  @!PT LDS RZ, [RZ] ;  /* 0x00000000fffff984 */ /* 0x000fe20000000800 */
[----:B------:R-:W-:Y:S01]  /*63b0*/  @!PT LDS RZ, [RZ] ;  /* 0x00000000fffff984 */ /* 0x000fe20000000800 */
[----:B------:R5:W-:Y:S06]  /*63c0*/  MEMBAR.ALL.CTA ;  /* 0x0000000000007992 */ /* 0x000bec0000008000 */
[----:B-----5:R-:W5:Y:S01]  /*63d0*/  FENCE.VIEW.ASYNC.S ;  /* 0x00000000000073c6 */ /* 0x020f620000000000 */
[----:B------:R-:W-:Y:S01]  /*63e0*/  SEL R160, R160, RZ, P1 ;  /* 0x000000ffa0a07207 */ /* 0x000fe20000800000 */
[----:B-----5:R5:W-:Y:S02]  /*63f0*/  SYNCS.ARRIVE.TRANS64.RED.A1T0 RZ, [R0+URZ], RZ ;  /* 0x000000ff00ff79a7 */ /* 0x020be400081004ff */
[----:B-----5:R-:W-:Y:S04]  /*6400*/  SEL R0, RZ, 0x1, P1 ;  /* 0x00000001ff007807 */ /* 0x020fe80000800000 */
[----:B---3--:R-:W-:Y:S02]  /*6410*/  LOP3.LUT R159, R159, R0, RZ, 0x3c, !PT ;  /* 0x000000009f9f7212 */ /* 0x008fe400078e3cff */
.L_x_108:
[----:B------:R-:W-:Y:S05]  /*6420*/  BSYNC B1 ;  /* 0x0000000000017941 */ /* 0x000fea0003800000 */
.L_x_107:
[----:B------:R-:W-:Y:S04]  /*6430*/  SHF.R.U32.HI R3, RZ, 0x15, R80 ;  /* 0x00000015ff037819 */ /* 0x000fe80000011650 */
[----:B------:R-:W-:Y:S01]  /*6440*/  LOP3.LUT P1, RZ, R3, 0x3, R154, 0x48, !PT ;  /* 0x0000000303ff7812 */ /* 0x000fe2000782489a */
[----:B------:R-:W-:Y:S01]  /*6450*/  @!UPT UIADD3 URZ, UPT, UPT, URZ, URZ, URZ ;  /* 0x000000fffffff290 */ /* 0x000fe2000fffe0ff */
[----:B----4-:R-:W-:Y:S11]  /*6460*/  @P0 BRA `(.L_x_112) ;  /* 0x0000000000080947 */ /* 0x010ff60003800000 */
[----:B------:R-:W3:Y:S02]  /*6470*/  SYNCS.PHASECHK.TRANS64.TRYWAIT P0, [R116+URZ+0x1d0], R5 ;  /* 0x0001d005740075a7 */ /* 0x000ee400080011ff */
[----:B---3--:R-:W-:Y:S05]  /*6480*/  @!P0 BRA `(.L_x_113) ;  /* 0x0000003800d88947 */ /* 0x008fea0003800000 */
.L_x_112:
[----:B------:R-:W-:Y:S05]  /*6490*/  @!P1 BRA `(.L_x_114) ;  /* 0x0000000000409947 */ /* 0x000fea0003800000 */
[----:B------:R-:W3:Y:S01]  /*64a0*/  LDCU.64 UR8, c[0x4][0x70] ;  /* 0x01000e00ff0877ac */ /* 0x000ee20008000a00 */
[----:B------:R-:W-:Y:S01]  /*64b0*/  MOV R3, 0x0 ;  /* 0x0000000000037802 */ /* 0x000fe20000000f00 */
[----:B------:R-:W-:Y:S02]  /*64c0*/  HFMA2 R12, -RZ, RZ, 0, 5.9604644775390625e-08 ;  /* 0x00000001ff0c7431 */ /* 0x000fe400000001ff */
[----:B------:R-:W-:Y:S02]  /*64d0*/  IMAD.MOV.U32 R8, RZ, RZ, 0x192 ;  /* 0x00000192ff087424 */ /* 0x000fe400078e00ff */
[----:B------:R-:W-:Y:S01]  /*64e0*/  IMAD.MOV.U32 R13, RZ, RZ, RZ ;  /* 0x000000ffff0d7224 */ /* 0x000fe200078e00ff */
[----:B------:R-:W4:Y:S01]  /*64f0*/  LDCU.64 UR6, c[0x4][0x78] ;  /* 0x01000f00ff0677ac */ /* 0x000f220008000a00 */
[----:B-1----:R-:W1:Y:S01]  /*6500*/  LDC.64 R2, c[0x4][R3] ;  /* 0x0100000003027b82 */ /* 0x002e620000000a00 */
[----:B------:R-:W5:Y:S01]  /*6510*/  LDCU.64 UR4, c[0x4][0x10] ;  /* 0x01000200ff0477ac */ /* 0x000f620008000a00 */
[----:B---3--:R-:W-:Y:S01]  /*6520*/  MOV R5, UR9 ;  /* 0x0000000900057c02 */ /* 0x008fe20008000f00 */
[----:B------:R-:W-:Y:S01]  /*6530*/  IMAD.U32 R4, RZ, RZ, UR8 ;  /* 0x00000008ff047e24 */ /* 0x000fe2000f8e00ff */
[----:B----4-:R-:W-:Y:S01]  /*6540*/  MOV R7, UR7 ;  /* 0x0000000700077c02 */ /* 0x010fe20008000f00 */
[----:B------:R-:W-:Y:S01]  /*6550*/  IMAD.U32 R6, RZ, RZ, UR6 ;  /* 0x00000006ff067e24 */ /* 0x000fe2000f8e00ff */
[----:B-----5:R-:W-:Y:S01]  /*6560*/  MOV R11, UR5 ;  /* 0x00000005000b7c02 */ /* 0x020fe20008000f00 */
[----:B------:R-:W-:Y:S02]  /*6570*/  IMAD.U32 R10, RZ, RZ, UR4 ;  /* 0x00000004ff0a7e24 */ /* 0x000fe4000f8e00ff */
[----:B------:R-:W-:Y:S07]  /*6580*/  LEPC R20, `(.L_x_114) ;  /* 0x000000001014794e */ /* 0x000fee0000000000 */
[----:B-12---:R-:W-:Y:S05]  /*6590*/  CALL.ABS.NOINC R2 ;  /* 0x0000000002007343 */ /* 0x006fea0003c00000 */
.L_x_114:
[----:B------:R-:W-:Y:S01]  /*65a0*/  SHF.L.U32 R83, R100, 0x10, RZ ;  /* 0x0000001064537819 */ /* 0x000fe200000006ff */
[----:B------:R-:W-:Y:S05]  /*65b0*/  WARPSYNC.ALL ;  /* 0x0000000000007948 */ /* 0x000fea0003800000 */
[----:B------:R-:W-:Y:S01]  /*65c0*/  R2UR UR4, R80 ;  /* 0x00000000500472ca */ /* 0x000fe200000e0000 */
[----:B------:R-:W-:Y:S01]  /*65d0*/  BSSY.RECONVERGENT B0, `(.L_x_115) ;  /* 0x0000121000007945 */ /* 0x000fe20003800200 */
[----:B------:R-:W-:Y:S02]  /*65e0*/  ISETP.NE.AND P6, PT, R104, RZ, PT ;  /* 0x000000ff6800720c */ /* 0x000fe40003fc5270 */
[----:B------:R-:W-:Y:S02]  /*65f0*/  IADD3 R119, PT, PT, R153, UR49, RZ ;  /* 0x0000003199777c10 */ /* 0x000fe4000fffe0ff */
[----:B------:R-:W-:Y:S02]  /*6600*/  SHF.L.U32 R124, R163, 0x4, RZ ;  /* 0x00000004a37c7819 */ /* 0x000fe400000006ff */
[-C--:B------:R-:W-:Y:S02]  /*6610*/  IADD3 R172, PT, PT, R165, R119.reuse, RZ ;  /* 0x00000077a5ac7210 */ /* 0x080fe40007ffe0ff */
[----:B------:R-:W-:Y:S02]  /*6620*/  IADD3 R171, PT, PT, R164, R119, RZ ;  /* 0x00000077a4ab7210 */ /* 0x000fe40007ffe0ff */
[----:B------:R-:W-:Y:S01]  /*6630*/  IADD3 R170, PT, PT, R119, R124, RZ ;  /* 0x0000007c77aa7210 */ /* 0x000fe20007ffe0ff */
[----:B-1-3--:R-:W2:Y:S01]  /*6640*/  LDTM.x64 R4, tmem[UR4] ;  /* 0x00000004000479ee */ /* 0x00aea20008340000 */
[C---:B------:R-:W-:Y:S02]  /*6650*/  PRMT R81, R100.reuse, 0x8880, RZ ;  /* 0x0000888064517816 */ /* 0x040fe400000000ff */
[----:B------:R-:W-:Y:S02]  /*6660*/  SHF.R.S32.HI R83, RZ, 0x18, R83 ;  /* 0x00000018ff537819 */ /* 0x000fe40000011453 */
[----:B------:R-:W-:Y:S02]  /*6670*/  SHF.R.S32.HI R86, RZ, 0x18, R101 ;  /* 0x00000018ff567819 */ /* 0x000fe40000011465 */
[----:B------:R-:W-:Y:S02]  /*6680*/  SHF.L.U32 R84, R100, 0x8, RZ ;  /* 0x0000000864547819 */ /* 0x000fe400000006ff */
[----:B------:R-:W-:Y:S02]  /*6690*/  SHF.L.U32 R85, R101, 0x8, RZ ;  /* 0x0000000865557819 */ /* 0x000fe400000006ff */
[----:B------:R-:W-:Y:S02]  /*66a0*/  SHF.R.S32.HI R84, RZ, 0x18, R84 ;  /* 0x00000018ff547819 */ /* 0x000fe40000011454 */
[----:B------:R-:W-:Y:S02]  /*66b0*/  SHF.R.S32.HI R85, RZ, 0x18, R85 ;  /* 0x00000018ff557819 */ /* 0x000fe40000011455 */
[----:B------:R-:W-:Y:S02]  /*66c0*/  SHF.L.U32 R87, R98, 0x8, RZ ;  /* 0x0000000862577819 */ /* 0x000fe400000006ff */
[----:B------:R-:W-:Y:S02]  /*66d0*/  ISETP.NE.AND P0, PT, R167, RZ, PT ;  /* 0x000000ffa700720c */ /* 0x000fe40003f05270 */
[----:B------:R-:W-:Y:S02]  /*66e0*/  SHF.R.S32.HI R87, RZ, 0x18, R87 ;  /* 0x00000018ff577819 */ /* 0x000fe40000011457 */
[----:B------:R-:W-:Y:S02]  /*66f0*/  LEA R125, R160, UR49, 0x3 ;  /* 0x00000031a07d7c11 */ /* 0x000fe4000f8e18ff */
[----:B------:R-:W-:Y:S01]  /*6700*/  @P6 SHF.L.U32 R126, R159, 0x1f, RZ ;  /* 0x0000001f9f7e6819 */ /* 0x000fe200000006ff */
[C---:B--2---:R-:W-:Y:S02]  /*6710*/  IMAD R0, R78.reuse, R4, RZ ;  /* 0x000000044e007224 */ /* 0x044fe400078e02ff */
[C---:B------:R-:W-:Y:S02]  /*6720*/  IMAD R2, R78.reuse, R5, RZ ;  /* 0x000000054e027224 */ /* 0x040fe400078e02ff */
[----:B------:R-:W-:Y:S02]  /*6730*/  IMAD R3, R78, R6, RZ ;  /* 0x000000064e037224 */ /* 0x000fe400078e02ff */
[-C--:B------:R-:W-:Y:S01]  /*6740*/  IMAD R0, R81, R82.reuse, R0 ;  /* 0x0000005251007224 */ /* 0x080fe200078e0200 */
[----:B------:R-:W-:Y:S01]  /*6750*/  SHF.R.S32.HI R81, RZ, 0x18, R100 ;  /* 0x00000018ff517819 */ /* 0x000fe20000011464 */
[-C--:B------:R-:W-:Y:S01]  /*6760*/  IMAD R2, R83, R82.reuse, R2 ;  /* 0x0000005253027224 */ /* 0x080fe200078e0202 */
[C---:B------:R-:W-:Y:S01]  /*6770*/  PRMT R83, R101.reuse, 0x8880, RZ ;  /* 0x0000888065537816 */ /* 0x040fe200000000ff */
[----:B------:R-:W-:Y:S01]  /*6780*/  IMAD R3, R84, R82, R3 ;  /* 0x0000005254037224 */ /* 0x000fe200078e0203 */
[----:B------:R-:W-:Y:S01]  /*6790*/  SHF.L.U32 R84, R101, 0x10, RZ ;  /* 0x0000001065547819 */ /* 0x000fe200000006ff */
[C---:B------:R-:W-:Y:S02]  /*67a0*/  IMAD R7, R78.reuse, R7, RZ ;  /* 0x000000074e077224 */ /* 0x040fe400078e02ff */
[C---:B------:R-:W-:Y:S01]  /*67b0*/  IMAD R4, R78.reuse, R8, RZ ;  /* 0x000000084e047224 */ /* 0x040fe200078e02ff */
[----:B------:R-:W-:Y:S01]  /*67c0*/  SHF.R.S32.HI R84, RZ, 0x18, R84 ;  /* 0x00000018ff547819 */ /* 0x000fe20000011454 */
[----:B------:R-:W-:Y:S02]  /*67d0*/  IMAD R5, R78, R9, RZ ;  /* 0x000000094e057224 */ /* 0x000fe400078e02ff */
[----:B------:R-:W-:Y:S01]  /*67e0*/  IMAD R7, R81, R82, R7 ;  /* 0x0000005251077224 */ /* 0x000fe200078e0207 */
[----:B------:R-:W-:Y:S01]  /*67f0*/  PRMT R81, R102, 0x8880, RZ ;  /* 0x0000888066517816 */ /* 0x000fe200000000ff */
[----:B------:R-:W-:Y:S02]  /*6800*/  IMAD R6, R78, R10, RZ ;  /* 0x0000000a4e067224 */ /* 0x000fe400078e02ff */
[-C--:B------:R-:W-:Y:S01]  /*6810*/  IMAD R4, R83, R82.reuse, R4 ;  /* 0x0000005253047224 */ /* 0x080fe200078e0204 */
[----:B------:R-:W-:Y:S01]  /*6820*/  I2IP.S8.S32.SAT R105, R7, R3, RZ ;  /* 0x0000000307697239 */ /* 0x000fe200000014ff */
[----:B------:R-:W-:Y:S01]  /*6830*/  IMAD R5, R84, R82, R5 ;  /* 0x0000005254057224 */ /* 0x000fe200078e0205 */
[----:B------:R-:W-:Y:S01]  /*6840*/  SHF.L.U32 R83, R102, 0x10, RZ ;  /* 0x0000001066537819 */ /* 0x000fe200000006ff */
[----:B------:R-:W-:Y:S01]  /*6850*/  IMAD R11, R78, R11, RZ ;  /* 0x0000000b4e0b7224 */ /* 0x000fe200078e02ff */
[----:B------:R-:W-:Y:S01]  /*6860*/  I2IP.S8.S32.SAT R104, R2, R0, R105 ;  /* 0x0000000002687239 */ /* 0x000fe20000001469 */
[----:B------:R-:W-:Y:S01]  /*6870*/  IMAD R6, R85, R82, R6 ;  /* 0x0000005255067224 */ /* 0x000fe200078e0206 */
[----:B------:R-:W-:Y:S01]  /*6880*/  SHF.R.S32.HI R83, RZ, 0x18, R83 ;  /* 0x00000018ff537819 */ /* 0x000fe20000011453 */
[----:B------:R-:W-:Y:S01]  /*6890*/  IMAD R8, R78, R12, RZ ;  /* 0x0000000c4e087224 */ /* 0x000fe200078e02ff */
[----:B------:R-:W-:Y:S01]  /*68a0*/  SHF.L.U32 R85, R102, 0x8, RZ ;  /* 0x0000000866557819 */ /* 0x000fe200000006ff */
[----:B------:R-:W-:Y:S02]  /*68b0*/  IMAD R9, R78, R13, RZ ;  /* 0x0000000d4e097224 */ /* 0x000fe400078e02ff */
[----:B------:R-:W-:Y:S01]  /*68c0*/  IMAD R11, R86, R82, R11 ;  /* 0x00000052560b7224 */ /* 0x000fe200078e020b */
[----:B------:R-:W-:Y:S01]  /*68d0*/  SHF.R.S32.HI R85, RZ, 0x18, R85 ;  /* 0x00000018ff557819 */ /* 0x000fe20000011455 */
[C---:B------:R-:W-:Y:S01]  /*68e0*/  IMAD R10, R78.reuse, R14, RZ ;  /* 0x0000000e4e0a7224 */ /* 0x040fe200078e02ff */
[----:B------:R-:W-:Y:S01]  /*68f0*/  SHF.R.S32.HI R86, RZ, 0x18, R103 ;  /* 0x00000018ff567819 */ /* 0x000fe20000011467 */
[----:B------:R-:W-:Y:S01]  /*6900*/  IMAD R8, R81, R82, R8 ;  /* 0x0000005251087224 */ /* 0x000fe200078e0208 */
[----:B------:R-:W-:Y:S01]  /*6910*/  I2IP.S8.S32.SAT R106, R11, R6, RZ ;  /* 0x000000060b6a7239 */ /* 0x000fe200000014ff */
[----:B------:R-:W-:Y:S01]  /*6920*/  IMAD R9, R83, R82, R9 ;  /* 0x0000005253097224 */ /* 0x000fe200078e0209 */
[C---:B------:R-:W-:Y:S01]  /*6930*/  PRMT R83, R103.reuse, 0x8880, RZ ;  /* 0x0000888067537816 */ /* 0x040fe200000000ff */
[----:B------:R-:W-:Y:S01]  /*6940*/  IMAD.U32 R84, R103, 0x10000, RZ ;  /* 0x0001000067547824 */ /* 0x000fe200078e00ff */
[----:B------:R-:W-:Y:S01]  /*6950*/  I2IP.S8.S32.SAT R105, R5, R4, R106 ;  /* 0x0000000405697239 */ /* 0x000fe2000000146a */
[C---:B------:R-:W-:Y:S01]  /*6960*/  IMAD R15, R78.reuse, R15, RZ ;  /* 0x0000000f4e0f7224 */ /* 0x040fe200078e02ff */
[----:B------:R-:W-:Y:S01]  /*6970*/  SHF.R.S32.HI R81, RZ, 0x18, R102 ;  /* 0x00000018ff517819 */ /* 0x000fe20000011466 */
[----:B------:R-:W-:Y:S01]  /*6980*/  IMAD R10, R85, R82, R10 ;  /* 0x00000052550a7224 */ /* 0x000fe200078e020a */
[----:B------:R-:W-:Y:S01]  /*6990*/  SHF.R.S32.HI R84, RZ, 0x18, R84 ;  /* 0x00000018ff547819 */ /* 0x000fe20000011454 */
[C---:B------:R-:W-:Y:S01]  /*69a0*/  IMAD R12, R78.reuse, R16, RZ ;  /* 0x000000104e0c7224 */ /* 0x040fe200078e02ff */
[----:B------:R-:W-:Y:S01]  /*69b0*/  SHF.L.U32 R85, R103, 0x8, RZ ;  /* 0x0000000867557819 */ /* 0x000fe200000006ff */
[----:B------:R-:W-:Y:S02]  /*69c0*/  IMAD R13, R78, R17, RZ ;  /* 0x000000114e0d7224 */ /* 0x000fe400078e02ff */
[----:B------:R-:W-:Y:S01]  /*69d0*/  IMAD R15, R81, R82, R15 ;  /* 0x00000052510f7224 */ /* 0x000fe200078e020f */
[----:B------:R-:W-:Y:S01]  /*69e0*/  PRMT R81, R88, 0x8880, RZ ;  /* 0x0000888058517816 */ /* 0x000fe200000000ff */
[----:B------:R-:W-:Y:S01]  /*69f0*/  IMAD R14, R78, R18, RZ ;  /* 0x000000124e0e7224 */ /* 0x000fe200078e02ff */
[----:B------:R-:W-:Y:S01]  /*6a00*/  SHF.R.S32.HI R85, RZ, 0x18, R85 ;  /* 0x00000018ff557819 */ /* 0x000fe20000011455 */
[----:B------:R-:W-:Y:S01]  /*6a10*/  IMAD R12, R83, R82, R12 ;  /* 0x00000052530c7224 */ /* 0x000fe200078e020c */
[----:B------:R-:W-:Y:S01]  /*6a20*/  I2IP.S8.S32.SAT R106, R15, R10, RZ ;  /* 0x0000000a0f6a7239 */ /* 0x000fe200000014ff */
[----:B------:R-:W-:Y:S01]  /*6a30*/  IMAD R13, R84, R82, R13 ;  /* 0x00000052540d7224 */ /* 0x000fe200078e020d */
[----:B------:R-:W-:Y:S01]  /*6a40*/  SHF.L.U32 R83, R88, 0x10, RZ ;  /* 0x0000001058537819 */ /* 0x000fe200000006ff */
[C---:B------:R-:W-:Y:S01]  /*6a50*/  IMAD R19, R78.reuse, R19, RZ ;  /* 0x000000134e137224 */ /* 0x040fe200078e02ff */
[----:B------:R-:W-:Y:S01]  /*6a60*/  I2IP.S8.S32.SAT R106, R9, R8, R106 ;  /* 0x00000008096a7239 */ /* 0x000fe2000000146a */
[----:B------:R-:W-:Y:S01]  /*6a70*/  IMAD R14, R85, R82, R14 ;  /* 0x00000052550e7224 */ /* 0x000fe200078e020e */
[----:B------:R-:W-:Y:S01]  /*6a80*/  SHF.R.S32.HI R83, RZ, 0x18, R83 ;  /* 0x00000018ff537819 */ /* 0x000fe20000011453 */
[C---:B------:R-:W-:Y:S01]  /*6a90*/  IMAD R16, R78.reuse, R20, RZ ;  /* 0x000000144e107224 */ /* 0x040fe200078e02ff */
[----:B------:R-:W-:Y:S01]  /*6aa0*/  SHF.L.U32 R84, R89, 0x10, RZ ;  /* 0x0000001059547819 */ /* 0x000fe200000006ff */
[----:B------:R-:W-:Y:S01]  /*6ab0*/  IMAD R17, R78, R21, RZ ;  /* 0x000000154e117224 */ /* 0x000fe200078e02ff */
[----:B------:R-:W-:Y:S01]  /*6ac0*/  SHF.L.U32 R85, R88, 0x8, RZ ;  /* 0x0000000858557819 */ /* 0x000fe200000006ff */
[----:B------:R-:W-:Y:S01]  /*6ad0*/  IMAD R19, R86, R82, R19 ;  /* 0x0000005256137224 */ /* 0x000fe200078e0213 */
[----:B------:R-:W-:Y:S01]  /*6ae0*/  SHF.R.S32.HI R84, RZ, 0x18, R84 ;  /* 0x00000018ff547819 */ /* 0x000fe20000011454 */
[C---:B------:R-:W-:Y:S01]  /*6af0*/  IMAD R18, R78.reuse, R22, RZ ;  /* 0x000000164e127224 */ /* 0x040fe200078e02ff */
[----:B------:R-:W-:Y:S01]  /*6b00*/  SHF.R.S32.HI R85, RZ, 0x18, R85 ;  /* 0x00000018ff557819 */ /* 0x000fe20000011455 */
[----:B------:R-:W-:Y:S01]  /*6b10*/  IMAD R16, R81, R82, R16 ;  /* 0x0000005251107224 */ /* 0x000fe200078e0210 */
[----:B------:R-:W-:Y:S01]  /*6b20*/  I2IP.S8.S32.SAT R107, R19, R14, RZ ;  /* 0x0000000e136b7239 */ /* 0x000fe200000014ff */
[-C--:B------:R-:W-:Y:S01]  /*6b30*/  IMAD R17, R83, R82.reuse, R17 ;  /* 0x0000005253117224 */ /* 0x080fe200078e0211 */
[----:B------:R-:W-:Y:S01]  /*6b40*/  PRMT R83, R89, 0x8880, RZ ;  /* 0x0000888059537816 */ /* 0x000fe200000000ff */
[C---:B------:R-:W-:Y:S01]  /*6b50*/  IMAD R23, R78.reuse, R23, RZ ;  /* 0x000000174e177224 */ /* 0x040fe200078e02ff */
[----:B------:R-:W-:Y:S01]  /*6b60*/  SHF.R.S32.HI R81, RZ, 0x18, R88 ;  /* 0x00000018ff517819 */ /* 0x000fe20000011458 */
[----:B------:R-:W-:Y:S01]  /*6b70*/  IMAD R18, R85, R82, R18 ;  /* 0x0000005255127224 */ /* 0x000fe200078e0212 */
[----:B------:R-:W-:Y:S01]  /*6b80*/  SHF.L.U32 R85, R89, 0x8, RZ ;  /* 0x0000000859557819 */ /* 0x000fe200000006ff */
[C---:B------:R-:W-:Y:S01]  /*6b90*/  IMAD R20, R78.reuse, R24, RZ ;  /* 0x000000184e147224 */ /* 0x040fe200078e02ff */
[----:B------:R-:W-:Y:S01]  /*6ba0*/  I2IP.S8.S32.SAT R107, R13, R12, R107 ;  /* 0x0000000c0d6b7239 */ /* 0x000fe2000000146b */
[----:B------:R-:W-:Y:S01]  /*6bb0*/  IMAD R21, R78, R25, RZ ;  /* 0x000000194e157224 */ /* 0x000fe200078e02ff */
[----:B------:R-:W-:Y:S01]  /*6bc0*/  SHF.R.S32.HI R85, RZ, 0x18, R85 ;  /* 0x00000018ff557819 */ /* 0x000fe20000011455 */
[----:B------:R-:W-:Y:S01]  /*6bd0*/  IMAD R23, R81, R82, R23 ;  /* 0x0000005251177224 */ /* 0x000fe200078e0217 */
[----:B------:R-:W-:Y:S01]  /*6be0*/  PRMT R81, R90, 0x8880, RZ ;  /* 0x000088805a517816 */ /* 0x000fe200000000ff */
[----:B------:R-:W-:Y:S01]  /*6bf0*/  IMAD R22, R78, R26, RZ ;  /* 0x0000001a4e167224 */ /* 0x000fe200078e02ff */
[----:B------:R1:W-:Y:S01]  /*6c00*/  STS.128 [R153+UR49+0x4400], R104 ;  /* 0x0044006899007988 */ /* 0x0003e20008000c31 */
[----:B------:R-:W-:Y:S01]  /*6c10*/  IMAD R20, R83, R82, R20 ;  /* 0x0000005253147224 */ /* 0x000fe200078e0214 */
[----:B------:R-:W-:Y:S01]  /*6c20*/  I2IP.S8.S32.SAT R108, R23, R18, RZ ;  /* 0x00000012176c7239 */ /* 0x000fe200000014ff */
[----:B------:R-:W-:Y:S01]  /*6c30*/  IMAD R21, R84, R82, R21 ;  /* 0x0000005254157224 */ /* 0x000fe200078e0215 */
[----:B------:R-:W-:Y:S01]  /*6c40*/  SHF.R.S32.HI R86, RZ, 0x18, R89 ;  /* 0x00000018ff567819 */ /* 0x000fe20000011459 */
[----:B------:R-:W-:Y:S01]  /*6c50*/  IMAD.U32 R83, R90, 0x10000, RZ ;  /* 0x000100005a537824 */ /* 0x000fe200078e00ff */
[----:B------:R-:W-:Y:S01]  /*6c60*/  I2IP.S8.S32.SAT R108, R17, R16, R108 ;  /* 0x00000010116c7239 */ /* 0x000fe2000000146c */
[----:B------:R-:W-:Y:S01]  /*6c70*/  IMAD R27, R78, R27, RZ ;  /* 0x0000001b4e1b7224 */ /* 0x000fe200078e02ff */
[----:B------:R-:W-:Y:S01]  /*6c80*/  SHF.L.U32 R84, R91, 0x10, RZ ;  /* 0x000000105b547819 */ /* 0x000fe200000006ff */
[----:B------:R-:W-:Y:S01]  /*6c90*/  IMAD R22, R85, R82, R22 ;  /* 0x0000005255167224 */ /* 0x000fe200078e0216 */
[----:B------:R-:W-:Y:S01]  /*6ca0*/  SHF.L.U32 R85, R90, 0x8, RZ ;  /* 0x000000085a557819 */ /* 0x000fe200000006ff */
[C---:B------:R-:W-:Y:S01]  /*6cb0*/  IMAD R24, R78.reuse, R28, RZ ;  /* 0x0000001c4e187224 */ /* 0x040fe200078e02ff */
[----:B------:R-:W-:Y:S01]  /*6cc0*/  SHF.R.S32.HI R83, RZ, 0x18, R83 ;  /* 0x00000018ff537819 */ /* 0x000fe20000011453 */
[----:B------:R-:W-:Y:S01]  /*6cd0*/  IMAD R25, R78, R29, RZ ;  /* 0x0000001d4e197224 */ /* 0x000fe200078e02ff */
[----:B------:R-:W-:Y:S01]  /*6ce0*/  SHF.R.S32.HI R84, RZ, 0x18, R84 ;  /* 0x00000018ff547819 */ /* 0x000fe20000011454 */
[----:B------:R-:W-:Y:S01]  /*6cf0*/  IMAD R27, R86, R82, R27 ;  /* 0x00000052561b7224 */ /* 0x000fe200078e021b */
[----:B------:R-:W-:Y:S01]  /*6d00*/  SHF.R.S32.HI R85, RZ, 0x18, R85 ;  /* 0x00000018ff557819 */ /* 0x000fe20000011455 */
[C---:B------:R-:W-:Y:S01]  /*6d10*/  IMAD R26, R78.reuse, R30, RZ ;  /* 0x0000001e4e1a7224 */ /* 0x040fe200078e02ff */
[----:B------:R-:W-:Y:S01]  /*6d20*/  SHF.R.S32.HI R86, RZ, 0x18, R91 ;  /* 0x00000018ff567819 */ /* 0x000fe2000001145b */
[----:B------:R-:W-:Y:S01]  /*6d30*/  IMAD R24, R81, R82, R24 ;  /* 0x0000005251187224 */ /* 0x000fe200078e0218 */
[----:B------:R-:W-:Y:S01]  /*6d40*/  I2IP.S8.S32.SAT R109, R27, R22, RZ ;  /* 0x000000161b6d7239 */ /* 0x000fe200000014ff */
[----:B------:R-:W-:Y:S01]  /*6d50*/  IMAD R25, R83, R82, R25 ;  /* 0x0000005253197224 */ /* 0x000fe200078e0219 */
[----:B------:R-:W-:Y:S01]  /*6d60*/  SHF.R.S32.HI R81, RZ, 0x18, R90 ;  /* 0x00000018ff517819 */ /* 0x000fe2000001145a */
[C---:B------:R-:W-:Y:S01]  /*6d70*/  IMAD R31, R78.reuse, R31, RZ ;  /* 0x0000001f4e1f7224 */ /* 0x040fe200078e02ff */
[----:B------:R-:W-:Y:S01]  /*6d80*/  I2IP.S8.S32.SAT R109, R21, R20, R109 ;  /* 0x00000014156d7239 */ /* 0x000fe2000000146d */
[----:B------:R-:W-:Y:S01]  /*6d90*/  IMAD R26, R85, R82, R26 ;  /* 0x00000052551a7224 */ /* 0x000fe200078e021a */
[C---:B------:R-:W-:Y:S01]  /*6da0*/  PRMT R83, R91.reuse, 0x8880, RZ ;  /* 0x000088805b537816 */ /* 0x040fe200000000ff */
[C---:B------:R-:W-:Y:S01]  /*6db0*/  IMAD R28, R78.reuse, R32, RZ ;  /* 0x000000204e1c7224 */ /* 0x040fe200078e02ff */
[----:B------:R-:W-:Y:S01]  /*6dc0*/  SHF.L.U32 R85, R91, 0x8, RZ ;  /* 0x000000085b557819 */ /* 0x000fe200000006ff */
[C---:B------:R-:W-:Y:S02]  /*6dd0*/  IMAD R29, R78.reuse, R33, RZ ;  /* 0x000000214e1d7224 */ /* 0x040fe400078e02ff */
[----:B------:R-:W-:Y:S01]  /*6de0*/  IMAD R31, R81, R82, R31 ;  /* 0x00000052511f7224 */ /* 0x000fe200078e021f */
[----:B------:R-:W-:Y:S01]  /*6df0*/  SHF.R.S32.HI R85, RZ, 0x18, R85 ;  /* 0x00000018ff557819 */ /* 0x000fe20000011455 */
[----:B------:R-:W-:Y:S01]  /*6e00*/  IMAD R30, R78, R34, RZ ;  /* 0x000000224e1e7224 */ /* 0x000fe200078e02ff */
[----:B------:R-:W-:Y:S01]  /*6e10*/  PRMT R81, R92, 0x8880, RZ ;  /* 0x000088805c517816 */ /* 0x000fe200000000ff */
[----:B------:R-:W-:Y:S01]  /*6e20*/  IMAD R28, R83, R82, R28 ;  /* 0x00000052531c7224 */ /* 0x000fe200078e021c */
[----:B------:R-:W-:Y:S01]  /*6e30*/  I2IP.S8.S32.SAT R110, R31, R26, RZ ;  /* 0x0000001a1f6e7239 */ /* 0x000fe200000014ff */
[----:B------:R-:W-:Y:S01]  /*6e40*/  IMAD R29, R84, R82, R29 ;  /* 0x00000052541d7224 */ /* 0x000fe200078e021d */
[----:B------:R-:W-:Y:S01]  /*6e50*/  SHF.L.U32 R83, R92, 0x10, RZ ;  /* 0x000000105c537819 */ /* 0x000fe200000006ff */
[----:B------:R-:W-:Y:S01]  /*6e60*/  IMAD R35, R78, R35, RZ ;  /* 0x000000234e237224 */ /* 0x000fe200078e02ff */
[----:B------:R-:W-:Y:S01]  /*6e70*/  I2IP.S8.S32.SAT R110, R25, R24, R110 ;  /* 0x00000018196e7239 */ /* 0x000fe2000000146e */
[----:B------:R-:W-:Y:S01]  /*6e80*/  IMAD R30, R85, R82, R30 ;  /* 0x00000052551e7224 */ /* 0x000fe200078e021e */
[----:B------:R-:W-:Y:S01]  /*6e90*/  SHF.L.U32 R85, R92, 0x8, RZ ;  /* 0x000000085c557819 */ /* 0x000fe200000006ff */
[C---:B------:R-:W-:Y:S01]  /*6ea0*/  IMAD R32, R78.reuse, R36, RZ ;  /* 0x000000244e207224 */ /* 0x040fe200078e02ff */
[----:B------:R-:W-:Y:S01]  /*6eb0*/  SHF.R.S32.HI R83, RZ, 0x18, R83 ;  /* 0x00000018ff537819 */ /* 0x000fe20000011453 */
[----:B------:R-:W-:Y:S01]  /*6ec0*/  IMAD R33, R78, R37, RZ ;  /* 0x000000254e217224 */ /* 0x000fe200078e02ff */
[----:B------:R-:W-:Y:S01]  /*6ed0*/  SHF.R.S32.HI R85, RZ, 0x18, R85 ;  /* 0x00000018ff557819 */ /* 0x000fe20000011455 */
[----:B------:R-:W-:Y:S01]  /*6ee0*/  IMAD R35, R86, R82, R35 ;  /* 0x0000005256237224 */ /* 0x000fe200078e0223 */
[----:B------:R-:W-:Y:S01]  /*6ef0*/  PRMT R84, R93, 0x8880, RZ ;  /* 0x000088805d547816 */ /* 0x000fe200000000ff */
[----:B------:R-:W-:Y:S01]  /*6f00*/  IMAD R34, R78, R38, RZ ;  /* 0x000000264e227224 */ /* 0x000fe200078e02ff */
[----:B------:R-:W-:Y:S01]  /*6f10*/  SHF.L.U32 R86, R96, 0x10, RZ ;  /* 0x0000001060567819 */ /* 0x000fe200000006ff */
[----:B------:R-:W-:Y:S01]  /*6f20*/  IMAD R32, R81, R82, R32 ;  /* 0x0000005251207224 */ /* 0x000fe200078e0220 */
[----:B------:R-:W-:Y:S01]  /*6f30*/  SHF.R.S32.HI R81, RZ, 0x18, R92 ;  /* 0x00000018ff517819 */ /* 0x000fe2000001145c */
[C---:B------:R-:W-:Y:S01]  /*6f40*/  IMAD R39, R78.reuse, R39, RZ ;  /* 0x000000274e277224 */ /* 0x040fe200078e02ff */
[----:B------:R-:W-:Y:S01]  /*6f50*/  I2IP.S8.S32.SAT R111, R35, R30, RZ ;  /* 0x0000001e236f7239 */ /* 0x000fe200000014ff */
[-C--:B------:R-:W-:Y:S02]  /*6f60*/  IMAD R33, R83, R82.reuse, R33 ;  /* 0x0000005253217224 */ /* 0x080fe400078e0221 */
[----:B------:R-:W-:Y:S01]  /*6f70*/  IMAD R34, R85, R82, R34 ;  /* 0x0000005255227224 */ /* 0x000fe200078e0222 */
[----:B------:R-:W-:Y:S01]  /*6f80*/  I2IP.S8.S32.SAT R111, R29, R28, R111 ;  /* 0x0000001c1d6f7239 */ /* 0x000fe2000000146f */
[C---:B------:R-:W-:Y:S01]  /*6f90*/  IMAD.U32 R83, R93.reuse, 0x10000, RZ ;  /* 0x000100005d537824 */ /* 0x040fe200078e00ff */
[----:B------:R-:W-:Y:S01]  /*6fa0*/  SHF.L.U32 R85, R93, 0x8, RZ ;  /* 0x000000085d557819 */ /* 0x000fe200000006ff */
[----:B------:R-:W-:Y:S01]  /*6fb0*/  IMAD R39, R81, R82, R39 ;  /* 0x0000005251277224 */ /* 0x000fe200078e0227 */
[----:B------:R-:W-:Y:S01]  /*6fc0*/  MOV R81, R84 ;  /* 0x0000005400517202 */ /* 0x000fe20000000f00 */
[C---:B------:R-:W-:Y:S01]  /*6fd0*/  IMAD R36, R78.reuse, R40, RZ ;  /* 0x000000284e247224 */ /* 0x040fe200078e02ff */
[----:B------:R-:W-:Y:S01]  /*6fe0*/  SHF.R.S32.HI R83, RZ, 0x18, R83 ;  /* 0x00000018ff537819 */ /* 0x000fe20000011453 */
[C---:B------:R-:W-:Y:S01]  /*6ff0*/  IMAD R37, R78.reuse, R41, RZ ;  /* 0x000000294e257224 */ /* 0x040fe200078e02ff */
[----:B------:R-:W-:Y:S01]  /*7000*/  SHF.R.S32.HI R85, RZ, 0x18, R85 ;  /* 0x00000018ff557819 */ /* 0x000fe20000011455 */
[C---:B------:R-:W-:Y:S01]  /*7010*/  IMAD R38, R78.reuse, R42, RZ ;  /* 0x0000002a4e267224 */ /* 0x040fe200078e02ff */
[----:B------:R1:W-:Y:S01]  /*7020*/  STS.128 [R172+0x4400], R108 ;  /* 0x0044006cac007388 */ /* 0x0003e20000000c00 */
[----:B------:R-:W-:Y:S01]  /*7030*/  IMAD R36, R81, R82, R36 ;  /* 0x0000005251247224 */ /* 0x000fe200078e0224 */
[----:B------:R-:W-:Y:S01]  /*7040*/  I2IP.S8.S32.SAT R112, R39, R34, RZ ;  /* 0x0000002227707239 */ /* 0x000fe200000014ff */
[-C--:B------:R-:W-:Y:S01]  /*7050*/  IMAD R37, R83, R82.reuse, R37 ;  /* 0x0000005253257224 */ /* 0x080fe200078e0225 */
[----:B------:R-:W-:Y:S01]  /*7060*/  SHF.R.S32.HI R84, RZ, 0x18, R93 ;  /* 0x00000018ff547819 */ /* 0x000fe2000001145d */
[----:B------:R-:W-:Y:S01]  /*7070*/  IMAD R43, R78, R43, RZ ;  /* 0x0000002b4e2b7224 */ /* 0x000fe200078e02ff */
[C---:B------:R-:W-:Y:S01]  /*7080*/  SHF.L.U32 R83, R94.reuse, 0x10, RZ ;  /* 0x000000105e537819 */ /* 0x040fe200000006ff */
[----:B------:R-:W-:Y:S01]  /*7090*/  IMAD R38, R85, R82, R38 ;  /* 0x0000005255267224 */ /* 0x000fe200078e0226 */
[----:B------:R-:W-:Y:S01]  /*70a0*/  PRMT R81, R94, 0x8880, RZ ;  /* 0x000088805e517816 */ /* 0x000fe200000000ff */
[----:B------:R-:W-:Y:S01]  /*70b0*/  IMAD R40, R78, R44, RZ ;  /* 0x0000002c4e287224 */ /* 0x000fe200078e02ff */
[----:B------:R-:W-:Y:S01]  /*70c0*/  SHF.L.U32 R85, R94, 0x8, RZ ;  /* 0x000000085e557819 */ /* 0x000fe200000006ff */
[----:B------:R-:W-:Y:S01]  /*70d0*/  IMAD R41, R78, R45, RZ ;  /* 0x0000002d4e297224 */ /* 0x000fe200078e02ff */
[----:B------:R-:W-:Y:S01]  /*70e0*/  SHF.R.S32.HI R83, RZ, 0x18, R83 ;  /* 0x00000018ff537819 */ /* 0x000fe20000011453 */
[----:B------:R-:W-:Y:S01]  /*70f0*/  IMAD R43, R84, R82, R43 ;  /* 0x00000052542b7224 */ /* 0x000fe200078e022b */
[----:B------:R-:W-:Y:S01]  /*7100*/  SHF.R.S32.HI R85, RZ, 0x18, R85 ;  /* 0x00000018ff557819 */ /* 0x000fe20000011455 */
[C---:B------:R-:W-:Y:S01]  /*7110*/  IMAD R42, R78.reuse, R46, RZ ;  /* 0x0000002e4e2a7224 */ /* 0x040fe200078e02ff */
[----:B------:R-:W-:Y:S01]  /*7120*/  I2IP.S8.S32.SAT R112, R33, R32, R112 ;  /* 0x0000002021707239 */ /* 0x000fe20000001470 */
[----:B------:R-:W-:Y:S01]  /*7130*/  IMAD R40, R81, R82, R40 ;  /* 0x0000005251287224 */ /* 0x000fe200078e0228 */
[----:B------:R-:W-:Y:S01]  /*7140*/  SHF.R.S32.HI R84, RZ, 0x18, R94 ;  /* 0x00000018ff547819 */ /* 0x000fe2000001145e */
[----:B------:R-:W-:Y:S01]  /*7150*/  IMAD R47, R78, R47, RZ ;  /* 0x0000002f4e2f7224 */ /* 0x000fe200078e02ff */
[----:B------:R-:W-:Y:S01]  /*7160*/  I2IP.S8.S32.SAT R113, R43, R38, RZ ;  /* 0x000000262b717239 */ /* 0x000fe200000014ff */
[-C--:B------:R-:W-:Y:S01]  /*7170*/  IMAD R41, R83, R82.reuse, R41 ;  /* 0x0000005253297224 */ /* 0x080fe200078e0229 */
[----:B------:R-:W-:Y:S01]  /*7180*/  PRMT R81, R95, 0x8880, RZ ;  /* 0x000088805f517816 */ /* 0x000fe200000000ff */
[-C--:B------:R-:W-:Y:S01]  /*7190*/  IMAD R42, R85, R82.reuse, R42 ;  /* 0x00000052552a7224 */ /* 0x080fe200078e022a */
[----:B------:R-:W-:Y:S01]  /*71a0*/  SHF.L.U32 R83, R95, 0x10, RZ ;  /* 0x000000105f537819 */ /* 0x000fe200000006ff */
[----:B------:R-:W-:Y:S01]  /*71b0*/  IMAD R47, R84, R82, R47 ;  /* 0x00000052542f7224 */ /* 0x000fe200078e022f */
[----:B------:R-:W-:Y:S01]  /*71c0*/  I2IP.S8.S32.SAT R113, R37, R36, R113 ;  /* 0x0000002425717239 */ /* 0x000fe20000001471 */
[C---:B------:R-:W-:Y:S01]  /*71d0*/  IMAD R44, R78.reuse, R48, RZ ;  /* 0x000000304e2c7224 */ /* 0x040fe200078e02ff */
[----:B------:R-:W-:Y:S01]  /*71e0*/  SHF.R.S32.HI R83, RZ, 0x18, R83 ;  /* 0x00000018ff537819 */ /* 0x000fe20000011453 */
[----:B------:R-:W-:Y:S01]  /*71f0*/  IMAD.SHL.U32 R84, R95, 0x100, RZ ;  /* 0x000001005f547824 */ /* 0x000fe200078e00ff */
[----:B------:R-:W-:Y:S01]  /*7200*/  I2IP.S8.S32.SAT R114, R47, R42, RZ ;  /* 0x0000002a2f727239 */ /* 0x000fe200000014ff */
[----:B------:R-:W-:Y:S01]  /*7210*/  IMAD R45, R78, R49, RZ ;  /* 0x000000314e2d7224 */ /* 0x000fe200078e02ff */
[----:B------:R-:W-:Y:S01]  /*7220*/  PRMT R85, R96, 0x8880, RZ ;  /* 0x0000888060557816 */ /* 0x000fe200000000ff */
[----:B------:R-:W-:Y:S01]  /*7230*/  IMAD R44, R81, R82, R44 ;  /* 0x00000052512c7224 */ /* 0x000fe200078e022c */
[----:B------:R-:W-:Y:S01]  /*7240*/  SHF.R.S32.HI R81, RZ, 0x18, R84 ;  /* 0x00000018ff517819 */ /* 0x000fe20000011454 */
[C---:B------:R-:W-:Y:S01]  /*7250*/  IMAD R46, R78.reuse, R50, RZ ;  /* 0x000000324e2e7224 */ /* 0x040fe200078e02ff */
[----:B------:R-:W-:Y:S01]  /*7260*/  I2IP.S8.S32.SAT R114, R41, R40, R114 ;  /* 0x0000002829727239 */ /* 0x000fe20000001472 */
[----:B------:R-:W-:Y:S01]  /*7270*/  IMAD R45, R83, R82, R45 ;  /* 0x00000052532d7224 */ /* 0x000fe200078e022d */
[----:B------:R-:W-:Y:S01]  /*7280*/  SHF.R.S32.HI R83, RZ, 0x18, R95 ;  /* 0x00000018ff537819 */ /* 0x000fe2000001145f */
[----:B------:R-:W-:Y:S01]  /*7290*/  IMAD R51, R78, R51, RZ ;  /* 0x000000334e337224 */ /* 0x000fe200078e02ff */
[----:B------:R-:W-:Y:S01]  /*72a0*/  SHF.L.U32 R84, R96, 0x8, RZ ;  /* 0x0000000860547819 */ /* 0x000fe200000006ff */
[C---:B------:R-:W-:Y:S02]  /*72b0*/  IMAD R48, R78.reuse, R52, RZ ;  /* 0x000000344e307224 */ /* 0x040fe400078e02ff */
[-C--:B------:R-:W-:Y:S01]  /*72c0*/  IMAD R46, R81, R82.reuse, R46 ;  /* 0x00000052512e7224 */ /* 0x080fe200078e022e */
[----:B------:R-:W-:Y:S01]  /*72d0*/  SHF.R.S32.HI R81, RZ, 0x18, R86 ;  /* 0x00000018ff517819 */ /* 0x000fe20000011456 */
[C---:B------:R-:W-:Y:S01]  /*72e0*/  IMAD R49, R78.reuse, R53, RZ ;  /* 0x000000354e317224 */ /* 0x040fe200078e02ff */
[----:B------:R-:W-:Y:S01]  /*72f0*/  SHF.R.S32.HI R86, RZ, 0x18, R99 ;  /* 0x00000018ff567819 */ /* 0x000fe20000011463 */
[----:B------:R-:W-:Y:S01]  /*7300*/  IMAD R51, R83, R82, R51 ;  /* 0x0000005253337224 */ /* 0x000fe200078e0233 */
[----:B------:R-:W-:Y:S01]  /*7310*/  SHF.R.S32.HI R83, RZ, 0x18, R84 ;  /* 0x00000018ff537819 */ /* 0x000fe20000011454 */
[C---:B------:R-:W-:Y:S01]  /*7320*/  IMAD R50, R78.reuse, R54, RZ ;  /* 0x000000364e327224 */ /* 0x040fe200078e02ff */
[----:B------:R-:W-:Y:S01]  /*7330*/  SHF.R.S32.HI R84, RZ, 0x18, R96 ;  /* 0x00000018ff547819 */ /* 0x000fe20000011460 */
[----:B------:R-:W-:Y:S01]  /*7340*/  IMAD R48, R85, R82, R48 ;  /* 0x0000005255307224 */ /* 0x000fe200078e0230 */
[----:B------:R-:W-:Y:S01]  /*7350*/  I2IP.S8.S32.SAT R115, R51, R46, RZ ;  /* 0x0000002e33737239 */ /* 0x000fe200000014ff */
[C---:B------:R-:W-:Y:S01]  /*7360*/  IMAD R55, R78.reuse, R55, RZ ;  /* 0x000000374e377224 */ /* 0x040fe200078e02ff */
[----:B------:R-:W-:Y:S01]  /*7370*/  SHF.L.U32 R85, R97, 0x10, RZ ;  /* 0x0000001061557819 */ /* 0x000fe200000006ff */
[----:B------:R-:W-:Y:S01]  /*7380*/  IMAD R49, R81, R82, R49 ;  /* 0x0000005251317224 */ /* 0x000fe200078e0231 */
[----:B------:R-:W-:Y:S01]  /*7390*/  PRMT R81, R97, 0x8880, RZ ;  /* 0x0000888061517816 */ /* 0x000fe200000000ff */
[----:B------:R-:W-:Y:S01]  /*73a0*/  IMAD R52, R78, R56, RZ ;  /* 0x000000384e347224 */ /* 0x000fe200078e02ff */
[----:B------:R-:W-:Y:S01]  /*73b0*/  I2IP.S8.S32.SAT R115, R45, R44, R115 ;  /* 0x0000002c2d737239 */ /* 0x000fe20000001473 */
[-C--:B------:R-:W-:Y:S01]  /*73c0*/  IMAD R50, R83, R82.reuse, R50 ;  /* 0x0000005253327224 */ /* 0x080fe200078e0232 */
[----:B------:R-:W-:Y:S01]  /*73d0*/  SHF.R.S32.HI R83, RZ, 0x18, R85 ;  /* 0x00000018ff537819 */ /* 0x000fe20000011455 */
[-C--:B------:R-:W-:Y:S01]  /*73e0*/  IMAD R55, R84, R82.reuse, R55 ;  /* 0x0000005254377224 */ /* 0x080fe200078e0237 */
[----:B------:R-:W-:Y:S01]  /*73f0*/  PRMT R85, R98, 0x8880, RZ ;  /* 0x0000888062557816 */ /* 0x000fe200000000ff */
[----:B------:R-:W-:Y:S01]  /*7400*/  IMAD R52, R81, R82, R52 ;  /* 0x0000005251347224 */ /* 0x000fe200078e0234 */
[----:B------:R-:W-:Y:S01]  /*7410*/  SHF.L.U32 R81, R97, 0x8, RZ ;  /* 0x0000000861517819 */ /* 0x000fe200000006ff */
[C---:B------:R-:W-:Y:S01]  /*7420*/  IMAD R53, R78.reuse, R57, RZ ;  /* 0x000000394e357224 */ /* 0x040fe200078e02ff */
[----:B------:R1:W-:Y:S01]  /*7430*/  STS.128 [R171+0x4400], R112 ;  /* 0x00440070ab007388 */ /* 0x0003e20000000c00 */
[----:B------:R-:W-:Y:S01]  /*7440*/  IMAD R54, R78, R58, RZ ;  /* 0x0000003a4e367224 */ /* 0x000fe200078e02ff */
[----:B------:R-:W-:Y:S01]  /*7450*/  SHF.R.S32.HI R81, RZ, 0x18, R81 ;  /* 0x00000018ff517819 */ /* 0x000fe20000011451 */
[----:B------:R-:W-:Y:S01]  /*7460*/  IMAD R53, R83, R82, R53 ;  /* 0x0000005253357224 */ /* 0x000fe200078e0235 */
[----:B------:R-:W-:Y:S01]  /*7470*/  SHF.L.U32 R84, R98, 0x10, RZ ;  /* 0x0000001062547819 */ /* 0x000fe200000006ff */
[C---:B------:R-:W-:Y:S01]  /*7480*/  IMAD R59, R78.reuse, R59, RZ ;  /* 0x0000003b4e3b7224 */ /* 0x040fe200078e02ff */
[----:B------:R-:W-:Y:S01]  /*7490*/  SHF.R.S32.HI R83, RZ, 0x18, R97 ;  /* 0x00000018ff537819 */ /* 0x000fe20000011461 */
[C---:B------:R-:W-:Y:S01]  /*74a0*/  IMAD R56, R78.reuse, R60, RZ ;  /* 0x0000003c4e387224 */ /* 0x040fe200078e02ff */
[----:B------:R-:W-:Y:S01]  /*74b0*/  I2IP.S8.S32.SAT R120, R55, R50, RZ ;  /* 0x0000003237787239 */ /* 0x000fe200000014ff */
[----:B------:R-:W-:Y:S01]  /*74c0*/  IMAD R54, R81, R82, R54 ;  /* 0x0000005251367224 */ /* 0x000fe200078e0236 */
[----:B------:R-:W-:Y:S01]  /*74d0*/  SHF.R.S32.HI R84, RZ, 0x18, R84 ;  /* 0x00000018ff547819 */ /* 0x000fe20000011454 */
[----:B------:R-:W-:Y:S01]  /*74e0*/  IMAD R57, R78, R61, RZ ;  /* 0x0000003d4e397224 */ /* 0x000fe200078e02ff */
[----:B------:R-:W-:Y:S01]  /*74f0*/  I2IP.S8.S32.SAT R120, R49, R48, R120 ;  /* 0x0000003031787239 */ /* 0x000fe20000001478 */
[-C--:B------:R-:W-:Y:S01]  /*7500*/  IMAD R59, R83, R82.reuse, R59 ;  /* 0x00000052533b7224 */ /* 0x080fe200078e023b */
[----:B------:R-:W-:Y:S01]  /*7510*/  PRMT R83, R99, 0x8880, RZ ;  /* 0x0000888063537816 */ /* 0x000fe200000000ff */
[-C--:B------:R-:W-:Y:S01]  /*7520*/  IMAD R56, R85, R82.reuse, R56 ;  /* 0x0000005255387224 */ /* 0x080fe200078e0238 */
[----:B------:R-:W-:Y:S01]  /*7530*/  SHF.R.S32.HI R81, RZ, 0x18, R98 ;  /* 0x00000018ff517819 */ /* 0x000fe20000011462 */
[----:B------:R-:W-:Y:S01]  /*7540*/  IMAD R57, R84, R82, R57 ;  /* 0x0000005254397224 */ /* 0x000fe200078e0239 */
[----:B------:R-:W-:Y:S01]  /*7550*/  I2IP.S8.S32.SAT R121, R59, R54, RZ ;  /* 0x000000363b797239 */ /* 0x000fe200000014ff */
[C---:B------:R-:W-:Y:S01]  /*7560*/  IMAD R58, R78.reuse, R62, RZ ;  /* 0x0000003e4e3a7224 */ /* 0x040fe200078e02ff */
[C---:B------:R-:W-:Y:S01]  /*7570*/  SHF.L.U32 R85, R99.reuse, 0x8, RZ ;  /* 0x0000000863557819 */ /* 0x040fe200000006ff */
[----:B------:R-:W-:Y:S01]  /*7580*/  IMAD.U32 R84, R99, 0x10000, RZ ;  /* 0x0001000063547824 */ /* 0x000fe200078e00ff */
[----:B------:R-:W-:Y:S01]  /*7590*/  I2IP.S8.S32.SAT R121, R53, R52, R121 ;  /* 0x0000003435797239 */ /* 0x000fe20000001479 */
[C---:B------:R-:W-:Y:S01]  /*75a0*/  IMAD R63, R78.reuse, R63, RZ ;  /* 0x0000003f4e3f7224 */ /* 0x040fe200078e02ff */
[----:B------:R-:W-:Y:S01]  /*75b0*/  SHF.R.S32.HI R85, RZ, 0x18, R85 ;  /* 0x00000018ff557819 */ /* 0x000fe20000011455 */
[C---:B------:R-:W-:Y:S01]  /*75c0*/  IMAD R60, R78.reuse, R64, RZ ;  /* 0x000000404e3c7224 */ /* 0x040fe200078e02ff */
[----:B------:R-:W-:Y:S01]  /*75d0*/  SHF.R.S32.HI R84, RZ, 0x18, R84 ;  /* 0x00000018ff547819 */ /* 0x000fe20000011454 */
[-C--:B------:R-:W-:Y:S02]  /*75e0*/  IMAD R58, R87, R82.reuse, R58 ;  /* 0x00000052573a7224 */ /* 0x080fe400078e023a */
[C---:B------:R-:W-:Y:S02]  /*75f0*/  IMAD R61, R78.reuse, R65, RZ ;  /* 0x000000414e3d7224 */ /* 0x040fe400078e02ff */
[-C--:B------:R-:W-:Y:S02]  /*7600*/  IMAD R63, R81, R82.reuse, R63 ;  /* 0x00000052513f7224 */ /* 0x080fe400078e023f */
[----:B------:R-:W-:Y:S02]  /*7610*/  IMAD R60, R83, R82, R60 ;  /* 0x00000052533c7224 */ /* 0x000fe400078e023c */
[----:B------:R-:W-:Y:S01]  /*7620*/  IMAD R62, R78, R66, RZ ;  /* 0x000000424e3e7224 */ /* 0x000fe200078e02ff */
[----:B------:R-:W-:Y:S01]  /*7630*/  I2IP.S8.S32.SAT R122, R63, R58, RZ ;  /* 0x0000003a3f7a7239 */ /* 0x000fe200000014ff */
[----:B------:R-:W-:Y:S02]  /*7640*/  IMAD R61, R84, R82, R61 ;  /* 0x00000052543d7224 */ /* 0x000fe400078e023d */
[----:B------:R-:W-:Y:S01]  /*7650*/  IMAD R67, R78, R67, RZ ;  /* 0x000000434e437224 */ /* 0x000fe200078e02ff */
[----:B------:R-:W-:Y:S01]  /*7660*/  I2IP.S8.S32.SAT R122, R57, R56, R122 ;  /* 0x00000038397a7239 */ /* 0x000fe2000000147a */
[-C--:B------:R-:W-:Y:S02]  /*7670*/  IMAD R62, R85, R82.reuse, R62 ;  /* 0x00000052553e7224 */ /* 0x080fe400078e023e */
[----:B------:R-:W-:Y:S05]  /*7680*/  IMAD R67, R86, R82, R67 ;  /* 0x0000005256437224 */ /* 0x000fea00078e0243 */
[----:B------:R-:W-:Y:S04]  /*7690*/  I2IP.S8.S32.SAT R123, R67, R62, RZ ;  /* 0x0000003e437b7239 */ /* 0x000fe800000014ff */
[----:B------:R-:W-:Y:S05]  /*76a0*/  I2IP.S8.S32.SAT R123, R61, R60, R123 ;  /* 0x0000003c3d7b7239 */ /* 0x000fea000000147b */
[----:B------:R1:W-:Y:S01]  /*76b0*/  STS.128 [R170+0x4400], R120 ;  /* 0x00440078aa007388 */ /* 0x0003e20000000c00 */
[----:B------:R-:W-:Y:S01]  /*76c0*/  @!PT LDS RZ, [RZ] ;  /* 0x00000000fffff984 */ /* 0x000fe20000000800 */
[----:B------:R-:W-:Y:S01]  /*76d0*/  @!PT LDS RZ, [RZ] ;  /* 0x00000000fffff984 */ /* 0x000fe20000000800 */
[----:B------:R-:W-:Y:S01]  /*76e0*/  @!PT LDS RZ, [RZ] ;  /* 0x00000000fffff984 */ /* 0x000fe20000000800 */
[----:B------:R-:W-:Y:S01]  /*76f0*/  @!PT LDS RZ, [RZ] ;  /* 0x00000000fffff984 */ /* 0x000fe20000000800 */
[----:B------:R2:W-:Y:S07]  /*7700*/  MEMBAR.ALL.CTA ;  /* 0x0000000000007992 */ /* 0x0005ee0000008000 */
[----:B--2---:R-:W2:Y:S02]  /*7710*/  FENCE.VIEW.ASYNC.S ;  /* 0x00000000000073c6 */ /* 0x004ea40000000000 */
[----:B--2---:R-:W-:Y:S06]  /*7720*/  BAR.SYNC.DEFER_BLOCKING 0x1, 0x80 ;  /* 0x0042000000007b1d */ /* 0x004fec0000010000 */
[----:B------:R-:W-:Y:S05]  /*7730*/  @P0 BRA `(.L_x_116) ;  /* 0x0000000000280947 */ /* 0x000fea0003800000 */
[----:B------:R-:W-:Y:S02]  /*7740*/  UIADD3 UR4, UPT, UPT, UR49, 0x4400, URZ ;  /* 0x0000440031047890 */ /* 0x000fe4000fffe0ff */
[----:B------:R-:W-:Y:S01]  /*7750*/  UIADD3 UR6, UP0, UPT, UR52, 0x680, URZ ;  /* 0x0000068034067890 */ /* 0x000fe2000ff1e0ff */
[----:B------:R-:W-:Y:S03]  /*7760*/  UMOV UR43, UR36 ;  /* 0x00000024002b7c82 */ /* 0x000fe60008000000 */
[----:B------:R-:W-:Y:S01]  /*7770*/  MOV R166, UR4 ;  /* 0x0000000400a67c02 */ /* 0x000fe20008000f00 */
[----:B------:R-:W-:Y:S03]  /*7780*/  UIADD3.X UR7, UPT, UPT, URZ, UR53, URZ, UP0, !UPT ;  /* 0x00000035ff077290 */ /* 0x000fe600087fe4ff */
[----:B------:R-:W-:Y:S11]  /*7790*/  R2UR UR40, R166 ;  /* 0x00000000a62872ca */ /* 0x000ff600000e0000 */
[----:B------:R-:W-:Y:S02]  /*77a0*/  @!UPT UIADD3 URZ, UPT, UPT, URZ, URZ, URZ ;  /* 0x000000fffffff290 */ /* 0x000fe4000fffe0ff */
[----:B------:R2:W-:Y:S01]  /*77b0*/  UTMASTG.3D [UR40], [UR6] ;  /* 0x00000028060073b5 */ /* 0x0005e20008010000 */
[----:B------:R0:W-:Y:S01]  /*77c0*/  UTMACMDFLUSH ;  /* 0x00000000000079b7 */ /* 0x0001e20000000000 */
[----:B--2---:R-:W-:Y:S04]  /*77d0*/  DEPBAR.LE SB0, 0x1 ;  /* 0x000080400000791a */ /* 0x004fe80000000000 */
.L_x_116:
[----:B------:R-:W-:Y:S05]  /*77e0*/  BSYNC.RECONVERGENT B0 ;  /* 0x0000000000007941 */ /* 0x000fea0003800200 */
.L_x_115:
[----:B------:R-:W-:Y:S06]  /*77f0*/  BAR.SYNC.DEFER_BLOCKING 0x1, 0x80 ;  /* 0x0042000000007b1d */ /* 0x000fec0000010000 */
[----:B------:R-:W2:Y:S01]  /*7800*/  @P6 SYNCS.PHASECHK.TRANS64.TRYWAIT P0, [R125+URZ+0x180], R126 ;  /* 0x0001807e7d0065a7 */ /* 0x000ea200080011ff */
[----:B------:R-:W-:Y:S01]  /*7810*/  BSSY B1, `(.L_x_117) ;  /* 0x0000023000017945 */ /* 0x000fe20003800000 */
[----:B--2---:R-:W-:Y:S03]  /*7820*/  @P6 SEL R117, RZ, 0x1, !P0 ;  /* 0x00000001ff756807 */ /* 0x004fe60004000000 */
[----:B------:R-:W-:Y:S05]  /*7830*/  @!P6 BRA `(.L_x_118) ;  /* 0x000000000080e947 */ /* 0x000fea0003800000 */
[----:B------:R-:W-:Y:S01]  /*7840*/  ISETP.NE.AND P1, PT, R118, RZ, PT ;  /* 0x000000ff7600720c */ /* 0x000fe20003f25270 */
[----:B------:R-:W-:Y:S01]  /*7850*/  BSSY B0, `(.L_x_119) ;  /* 0x000000a000007945 */ /* 0x000fe20003800000 */
[----:B------:R-:W-:Y:S11]  /*7860*/  ISETP.NE.AND P0, PT, R117, RZ, PT ;  /* 0x000000ff7500720c */ /* 0x000ff60003f05270 */
[----:B------:R-:W-:Y:S04]  /*7870*/  @P1 IMAD R119, R160, 0x2000, R119 ;  /* 0x00002000a0771824 */ /* 0x000fe800078e0277 */
[--C-:B------:R-:W-:Y:S01]  /*7880*/  @P1 IMAD.IADD R124, R124, 0x1, R119.reuse ;  /* 0x000000017c7c1824 */ /* 0x100fe200078e0277 */
[----:B------:R-:W-:Y:S01]  /*7890*/  @P1 IADD3 R3, PT, PT, R165, R119, RZ ;  /* 0x00000077a5031210 */ /* 0x000fe20007ffe0ff */
[----:B------:R-:W-:Y:S01]  /*78a0*/  @P1 IMAD.IADD R2, R164, 0x1, R119 ;  /* 0x00000001a4021824 */ /* 0x000fe200078e0277 */
[----:B------:R-:W-:Y:S06]  /*78b0*/  @P0 BRA `(.L_x_120) ;  /* 0x00000000000c0947 */ /* 0x000fec0003800000 */
[----:B------:R-:W-:Y:S04]  /*78c0*/  SHF.L.U32 R0, R159, 0x1f, RZ ;  /* 0x0000001f9f007819 */ /* 0x000fe800000006ff */
[----:B------:R-:W2:Y:S02]  /*78d0*/  SYNCS.PHASECHK.TRANS64.TRYWAIT P0, [R125+URZ+0x180], R0 ;  /* 0x000180007d0075a7 */ /* 0x000ea400080011ff */
[----:B--2---:R-:W-:Y:S05]  /*78e0*/  @!P0 BRA `(.L_x_121) ;  /* 0x0000002400d48947 */ /* 0x004fea0003800000 */
.L_x_120:
[----:B------:R-:W-:Y:S05]  /*78f0*/  BSYNC B0 ;  /* 0x0000000000007941 */ /* 0x000fea0003800000 */
.L_x_119:
[----:B------:R-:W-:Y:S01]  /*7900*/  ISETP.NE.AND P0, PT, R118, RZ, PT ;  /* 0x000000ff7600720c */ /* 0x000fe20003f05270 */
[----:B--2---:R-:W-:Y:S02]  /*7910*/  VIADD R125, R125, 0x190 ;  /* 0x000001907d7d7836 */ /* 0x004fe40000000000 */
[----:B------:R-:W-:Y:S02]  /*7920*/  IMAD.U32 R0, RZ, RZ, UR37 ;  /* 0x00000025ff007e24 */ /* 0x000fe4000f8e00ff */
[----:B------:R-:W-:Y:S03]  /*7930*/  VIADD R160, R160, 0x1 ;  /* 0x00000001a0a07836 */ /* 0x000fe60000000000 */
[----:B------:R-:W-:Y:S05]  /*7940*/  PRMT R0, R0, 0x654, R125 ;  /* 0x0000065400007816 */ /* 0x000fea000000007d */
[----:B------:R2:W3:Y:S04]  /*7950*/  @P0 LDS.128 R100, [R119+0x400] ;  /* 0x0004000077640984 */ /* 0x0004e80000000c00 */
[----:B------:R2:W4:Y:S04]  /*7960*/  @P0 LDS.128 R88, [R3+0x400] ;  /* 0x0004000003580984 */ /* 0x0005280000000c00 */
        /* <DEDUP_REMOVED lines=12> */
[----:B--234-:R-:W-:Y:S02]  /*7a30*/  LOP3.LUT R159, R159, R0, RZ, 0x3c, !PT ;  /* 0x000000009f9f7212 */ /* 0x01cfe400078e3cff */
.L_x_118:
[----:B------:R-:W-:Y:S05]  /*7a40*/  BSYNC B1 ;  /* 0x0000000000017941 */ /* 0x000fea0003800000 */
.L_x_117:
[----:B------:R-:W-:Y:S05]  /*7a50*/  VIADD R3, R80, 0x40 ;  /* 0x0000004050037836 */ /* 0x000fea0000000000 */
[----:B------:R-:W-:Y:S04]  /*7a60*/  SHF.R.U32.HI R3, RZ, 0x15, R3 ;  /* 0x00000015ff037819 */ /* 0x000fe80000011603 */
[----:B------:R-:W-:Y:S11]  /*7a70*/  LOP3.LUT P0, RZ, R3, 0x3, R154, 0x48, !PT ;  /* 0x0000000303ff7812 */ /* 0x000ff6000780489a */
[----:B------:R-:W-:Y:S02]  /*7a80*/  @!UPT UIADD3 URZ, UPT, UPT, URZ, URZ, URZ ;  /* 0x000000fffffff290 */ /* 0x000fe4000fffe0ff */
[----:B------:R-:W-:Y:S05]  /*7a90*/  @!P0 BRA `(.L_x_122) ;  /* 0x0000000000408947 */ /* 0x000fea0003800000 */
[----:B------:R-:W2:Y:S01]  /*7aa0*/  LDCU.64 UR8, c[0x4][0x70] ;  /* 0x01000e00ff0877ac */ /* 0x000ea20008000a00 */
[----:B------:R-:W-:Y:S01]  /*7ab0*/  MOV R3, 0x0 ;  /* 0x0000000000037802 */ /* 0x000fe20000000f00 */
[----:B------:R-:W-:Y:S02]  /*7ac0*/  HFMA2 R12, -RZ, RZ, 0, 5.9604644775390625e-08 ;  /* 0x00000001ff0c7431 */ /* 0x000fe400000001ff */
[----:B------:R-:W-:Y:S02]  /*7ad0*/  IMAD.MOV.U32 R8, RZ, RZ, 0x192 ;  /* 0x00000192ff087424 */ /* 0x000fe400078e00ff */
[----:B------:R-:W-:Y:S01]  /*7ae0*/  IMAD.MOV.U32 R13, RZ, RZ, RZ ;  /* 0x000000ffff0d7224 */ /* 0x000fe200078e00ff */
[----:B------:R-:W3:Y:S01]  /*7af0*/  LDCU.64 UR6, c[0x4][0x78] ;  /* 0x01000f00ff0677ac */ /* 0x000ee20008000a00 */
[----:B------:R-:W4:Y:S01]  /*7b00*/  LDC.64 R2, c[0x4][R3] ;  /* 0x0100000003027b82 */ /* 0x000f220000000a00 */
[----:B------:R-:W5:Y:S01]  /*7b10*/  LDCU.64 UR4, c[0x4][0x10] ;  /* 0x01000200ff0477ac */ /* 0x000f620008000a00 */
[----:B--2---:R-:W-:Y:S01]  /*7b20*/  MOV R5, UR9 ;  /* 0x0000000900057c02 */ /* 0x004fe20008000f00 */
[----:B------:R-:W-:Y:S01]  /*7b30*/  IMAD.U32 R4, RZ, RZ, UR8 ;  /* 0x00000008ff047e24 */ /* 0x000fe2000f8e00ff */
[----:B---3--:R-:W-:Y:S01]  /*7b40*/  MOV R7, UR7 ;  /* 0x0000000700077c02 */ /* 0x008fe20008000f00 */
[----:B------:R-:W-:Y:S01]  /*7b50*/  IMAD.U32 R6, RZ, RZ, UR6 ;  /* 0x00000006ff067e24 */ /* 0x000fe2000f8e00ff */
[----:B-----5:R-:W-:Y:S01]  /*7b60*/  MOV R11, UR5 ;  /* 0x00000005000b7c02 */ /* 0x020fe20008000f00 */
[----:B------:R-:W-:Y:S02]  /*7b70*/  IMAD.U32 R10, RZ, RZ, UR4 ;  /* 0x00000004ff0a7e24 */ /* 0x000fe4000f8e00ff */
[----:B------:R-:W-:Y:S07]  /*7b80*/  LEPC R20, `(.L_x_122) ;  /* 0x000000001014794e */ /* 0x000fee0000000000 */
[----:B-1--4-:R-:W-:Y:S05]  /*7b90*/  CALL.ABS.NOINC R2 ;  /* 0x0000000002007343 */ /* 0x012fea0003c00000 */
.L_x_122:
[----:B------:R-:W-:Y:S01]  /*7ba0*/  ISETP.NE.AND P0, PT, R167, RZ, PT ;  /* 0x000000ffa700720c */ /* 0x000fe20003f05270 */
[----:B------:R-:W-:Y:S05]  /*7bb0*/  WARPSYNC.ALL ;  /* 0x0000000000007948 */ /* 0x000fea0003800000 */
[----:B------:R-:W-:Y:S01]  /*7bc0*/  IMAD.U32 R140, R102, 0x10000, RZ ;  /* 0x00010000668c7824 */ /* 0x000fe200078e00ff */
[----:B------:R-:W-:Y:S01]  /*7bd0*/  R2UR UR4, R80 ;  /* 0x00000000500472ca */ /* 0x000fe200000e0000 */
[----:B------:R-:W-:Y:S01]  /*7be0*/  IMAD.U32 R134, R88, 0x10000, RZ ;  /* 0x0001000058867824 */ /* 0x000fe200078e00ff */
[C---:B------:R-:W-:Y:S01]  /*7bf0*/  SHF.L.U32 R0, R100.reuse, 0x10, RZ ;  /* 0x0000001064007819 */ /* 0x040fe200000006ff */
[----:B-1----:R-:W-:Y:S01]  /*7c00*/  IMAD.U32 R119, R93, 0x10000, RZ ;  /* 0x000100005d777824 */ /* 0x002fe200078e00ff */
[----:B------:R-:W-:Y:S01]  /*7c10*/  PRMT R3, R100, 0x8880, RZ ;  /* 0x0000888064037816 */ /* 0x000fe200000000ff */
[----:B------:R-:W-:Y:S01]  /*7c20*/  IMAD.U32 R104, R98, 0x10000, RZ ;  /* 0x0001000062687824 */ /* 0x000fe200078e00ff */
[----:B------:R-:W-:Y:S01]  /*7c30*/  SHF.L.U32 R81, R100, 0x8, RZ ;  /* 0x0000000864517819 */ /* 0x000fe200000006ff */
[----:B------:R-:W-:Y:S01]  /*7c40*/  IMAD.SHL.U32 R127, R90, 0x100, RZ ;  /* 0x000001005a7f7824 */ /* 0x000fe200078e00ff */
[----:B------:R-:W-:Y:S01]  /*7c50*/  SHF.R.S32.HI R0, RZ, 0x18, R0 ;  /* 0x00000018ff007819 */ /* 0x000fe20000011400 */
[----:B------:R-:W-:Y:S01]  /*7c60*/  IMAD.SHL.U32 R112, R95, 0x100, RZ ;  /* 0x000001005f707824 */ /* 0x000fe200078e00ff */
[----:B------:R-:W-:Y:S01]  /*7c70*/  SHF.R.S32.HI R81, RZ, 0x18, R81 ;  /* 0x00000018ff517819 */ /* 0x000fe20000011451 */
[----:B------:R-:W-:Y:S01]  /*7c80*/  BSSY.RECONVERGENT B0, `(.L_x_123) ;  /* 0x0000121000007945 */ /* 0x000fe20003800200 */
[----:B------:R-:W-:Y:S01]  /*7c90*/  SHF.R.S32.HI R2, RZ, 0x18, R100 ;  /* 0x00000018ff027819 */ /* 0x000fe20000011464 */
[----:B------:R-:W1:Y:S01]  /*7ca0*/  LDTM.x64 R4, tmem[UR4+0x40] ;  /* 0x00004004000479ee */ /* 0x000e620008340000 */
[----:B------:R-:W-:Y:S01]  /*7cb0*/  NOP ;  /* 0x0000000000007918 */ /* 0x000fe20000000000 */
[----:B------:R-:W-:Y:S02]  /*7cc0*/  SHF.R.S32.HI R84, RZ, 0x18, R101 ;  /* 0x00000018ff547819 */ /* 0x000fe40000011465 */
[----:B------:R-:W-:Y:S02]  /*7cd0*/  SHF.R.S32.HI R85, RZ, 0x18, R102 ;  /* 0x00000018ff557819 */ /* 0x000fe40000011466 */
[----:B------:R-:W-:Y:S02]  /*7ce0*/  SHF.R.S32.HI R86, RZ, 0x18, R103 ;  /* 0x00000018ff567819 */ /* 0x000fe40000011467 */
[----:B------:R-:W-:Y:S02]  /*7cf0*/  SHF.R.S32.HI R87, RZ, 0x18, R88 ;  /* 0x00000018ff577819 */ /* 0x000fe40000011458 */
[----:B------:R-:W-:Y:S02]  /*7d00*/  R2UR UR5, R116 ;  /* 0x00000000740572ca */ /* 0x000fe400000e0000 */
[C---:B------:R-:W-:Y:S02]  /*7d10*/  PRMT R143, R101.reuse, 0x8880, RZ ;  /* 0x00008880658f7816 */ /* 0x040fe400000000ff */
[----:B------:R-:W-:Y:S02]  /*7d20*/  SHF.L.U32 R83, R101, 0x10, RZ ;  /* 0x0000001065537819 */ /* 0x000fe400000006ff */
[----:B------:R-:W-:Y:S02]  /*7d30*/  PRMT R141, R102, 0x8880, RZ ;  /* 0x00008880668d7816 */ /* 0x000fe400000000ff */
[----:B------:R-:W-:Y:S02]  /*7d40*/  SHF.R.S32.HI R83, RZ, 0x18, R83 ;  /* 0x00000018ff537819 */ /* 0x000fe40000011453 */
[C---:B------:R-:W-:Y:S02]  /*7d50*/  PRMT R138, R103.reuse, 0x8880, RZ ;  /* 0x00008880678a7816 */ /* 0x040fe400000000ff */
[----:B------:R-:W-:Y:S01]  /*7d60*/  SHF.L.U32 R137, R103, 0x10, RZ ;  /* 0x0000001067897819 */ /* 0x000fe200000006ff */
[----:B------:R-:W-:Y:S01]  /*7d70*/  UIADD3 UR5, UPT, UPT, UR5, 0x1f0, URZ ;  /* 0x000001f005057890 */ /* 0x000fe2000fffe0ff */
[----:B-1----:R-:W-:Y:S01]  /*7d80*/  IMAD R4, R78, R4, RZ ;  /* 0x000000044e047224 */ /* 0x002fe200078e02ff */
[----:B------:R-:W-:Y:S01]  /*7d90*/  PRMT R135, R88, 0x8880, RZ ;  /* 0x0000888058877816 */ /* 0x000fe200000000ff */
[C---:B------:R-:W-:Y:S01]  /*7da0*/  IMAD R5, R78.reuse, R5, RZ ;  /* 0x000000054e057224 */ /* 0x040fe200078e02ff */
[----:B------:R-:W-:Y:S01]  /*7db0*/  UPRMT UR5, UR37, 0x654, UR5 ;  /* 0x0000065425057896 */ /* 0x000fe20008000005 */
[----:B------:R-:W-:Y:S01]  /*7dc0*/  IMAD R4, R3, R82, R4 ;  /* 0x0000005203047224 */ /* 0x000fe200078e0204 */
[C---:B------:R-:W-:Y:S01]  /*7dd0*/  PRMT R132, R89.reuse, 0x8880, RZ ;  /* 0x0000888059847816 */ /* 0x040fe200000000ff */
[----:B------:R-:W-:Y:S01]  /*7de0*/  IMAD R6, R78, R6, RZ ;  /* 0x000000064e067224 */ /* 0x000fe200078e02ff */
[----:B------:R-:W-:Y:S01]  /*7df0*/  SHF.L.U32 R131, R89, 0x10, RZ ;  /* 0x0000001059837819 */ /* 0x000fe200000006ff */
[----:B------:R-:W-:Y:S01]  /*7e00*/  IMAD R5, R0, R82, R5 ;  /* 0x0000005200057224 */ /* 0x000fe200078e0205 */
[----:B------:R-:W-:Y:S01]  /*7e10*/  PRMT R129, R90, 0x8880, RZ ;  /* 0x000088805a817816 */ /* 0x000fe200000000ff */
[----:B------:R-:W-:Y:S01]  /*7e20*/  IMAD R0, R78, R16, RZ ;  /* 0x000000104e007224 */ /* 0x000fe200078e02ff */
[----:B------:R-:W-:Y:S01]  /*7e30*/  SHF.L.U32 R128, R90, 0x10, RZ ;  /* 0x000000105a807819 */ /* 0x000fe200000006ff */
[C---:B------:R-:W-:Y:S01]  /*7e40*/  IMAD R7, R78.reuse, R7, RZ ;  /* 0x000000074e077224 */ /* 0x040fe200078e02ff */
[----:B------:R-:W-:Y:S01]  /*7e50*/  SYNCS.ARRIVE.TRANS64.RED.A1T0 RZ, [UR5], RZ ;  /* 0x000000ffffff79a7 */ /* 0x000fe20008100405 */
[C---:B------:R-:W-:Y:S01]  /*7e60*/  IMAD R16, R78.reuse, R20, RZ ;  /* 0x000000144e107224 */ /* 0x040fe200078e02ff */
[C---:B------:R-:W-:Y:S01]  /*7e70*/  PRMT R126, R91.reuse, 0x8880, RZ ;  /* 0x000088805b7e7816 */ /* 0x040fe200000000ff */
[C---:B------:R-:W-:Y:S01]  /*7e80*/  IMAD R20, R78.reuse, R24, RZ ;  /* 0x000000184e147224 */ /* 0x040fe200078e02ff */
[----:B------:R-:W-:Y:S01]  /*7e90*/  SHF.L.U32 R125, R91, 0x10, RZ ;  /* 0x000000105b7d7819 */ /* 0x000fe200000006ff */
[----:B------:R-:W-:Y:S01]  /*7ea0*/  IMAD R6, R81, R82, R6 ;  /* 0x0000005251067224 */ /* 0x000fe200078e0206 */
[----:B------:R-:W-:Y:S01]  /*7eb0*/  MOV R81, R143 ;  /* 0x0000008f00517202 */ /* 0x000fe20000000f00 */
[----:B------:R-:W-:Y:S01]  /*7ec0*/  IMAD R24, R78, R28, RZ ;  /* 0x0000001c4e187224 */ /* 0x000fe200078e02ff */
[----:B------:R-:W-:Y:S01]  /*7ed0*/  PRMT R123, R92, 0x8880, RZ ;  /* 0x000088805c7b7816 */ /* 0x000fe200000000ff */
[----:B------:R-:W-:Y:S01]  /*7ee0*/  IMAD R28, R78, R32, RZ ;  /* 0x000000204e1c7224 */ /* 0x000fe200078e02ff */
[----:B------:R-:W-:Y:S01]  /*7ef0*/  SHF.L.U32 R122, R92, 0x10, RZ ;  /* 0x000000105c7a7819 */ /* 0x000fe200000006ff */
[----:B------:R-:W-:Y:S01]  /*7f00*/  IMAD R7, R2, R82, R7 ;  /* 0x0000005202077224 */ /* 0x000fe200078e0207 */
[----:B------:R-:W-:Y:S01]  /*7f10*/  PRMT R120, R93, 0x8880, RZ ;  /* 0x000088805d787816 */ /* 0x000fe200000000ff */
[----:B------:R-:W-:Y:S01]  /*7f20*/  IMAD R32, R78, R36, RZ ;  /* 0x000000244e207224 */ /* 0x000fe200078e02ff */
[----:B------:R-:W-:Y:S01]  /*7f30*/  PRMT R117, R94, 0x8880, RZ ;  /* 0x000088805e757816 */ /* 0x000fe200000000ff */
[----:B------:R-:W-:Y:S01]  /*7f40*/  IMAD R2, R78, R17, RZ ;  /* 0x000000114e027224 */ /* 0x000fe200078e02ff */
[----:B------:R-:W-:Y:S01]  /*7f50*/  SHF.L.U32 R116, R94, 0x10, RZ ;  /* 0x000000105e747819 */ /* 0x000fe200000006ff */
[----:B------:R-:W-:Y:S01]  /*7f60*/  IMAD R36, R78, R40, RZ ;  /* 0x000000284e247224 */ /* 0x000fe200078e02ff */
[----:B------:R-:W-:Y:S01]  /*7f70*/  SHF.L.U32 R115, R94, 0x8, RZ ;  /* 0x000000085e737819 */ /* 0x000fe200000006ff */
[C---:B------:R-:W-:Y:S01]  /*7f80*/  IMAD R17, R78.reuse, R21, RZ ;  /* 0x000000154e117224 */ /* 0x040fe200078e02ff */
[C---:B------:R-:W-:Y:S01]  /*7f90*/  PRMT R114, R95.reuse, 0x8880, RZ ;  /* 0x000088805f727816 */ /* 0x040fe200000000ff */
[C---:B------:R-:W-:Y:S01]  /*7fa0*/  IMAD R40, R78.reuse, R44, RZ ;  /* 0x0000002c4e287224 */ /* 0x040fe200078e02ff */
[----:B------:R-:W-:Y:S01]  /*7fb0*/  SHF.L.U32 R113, R95, 0x10, RZ ;  /* 0x000000105f717819 */ /* 0x000fe200000006ff */
[----:B------:R-:W-:Y:S01]  /*7fc0*/  IMAD R21, R78, R25, RZ ;  /* 0x000000194e157224 */ /* 0x000fe200078e02ff */
[----:B------:R-:W-:Y:S01]  /*7fd0*/  PRMT R111, R96, 0x8880, RZ ;  /* 0x00008880606f7816 */ /* 0x000fe200000000ff */
        /* <DEDUP_REMOVED lines=8> */
[C---:B------:R-:W-:Y:S01]  /*8060*/  IMAD R52, R78.reuse, R56, RZ ;  /* 0x000000384e347224 */ /* 0x040fe200078e02ff */
[----:B------:R-:W-:Y:S01]  /*8070*/  SHF.L.U32 R142, R101, 0x8, RZ ;  /* 0x00000008658e7819 */ /* 0x000fe200000006ff */
[C---:B------:R-:W-:Y:S01]  /*8080*/  IMAD R8, R78.reuse, R8, RZ ;  /* 0x000000084e087224 */ /* 0x040fe200078e02ff */
[C---:B------:R-:W-:Y:S01]  /*8090*/  SHF.L.U32 R101, R99.reuse, 0x10, RZ ;  /* 0x0000001063657819 */ /* 0x040fe200000006ff */
[----:B------:R-:W-:Y:S01]  /*80a0*/  IMAD R33, R78, R37, RZ ;  /* 0x000000254e217224 */ /* 0x000fe200078e02ff */
[----:B------:R-:W-:Y:S01]  /*80b0*/  SHF.L.U32 R139, R102, 0x8, RZ ;  /* 0x00000008668b7819 */ /* 0x000fe200000006ff */
[C---:B------:R-:W-:Y:S01]  /*80c0*/  IMAD R56, R78.reuse, R60, RZ ;  /* 0x0000003c4e387224 */ /* 0x040fe200078e02ff */
[----:B------:R-:W-:Y:S01]  /*80d0*/  PRMT R102, R99, 0x8880, RZ ;  /* 0x0000888063667816 */ /* 0x000fe200000000ff */
[C---:B------:R-:W-:Y:S01]  /*80e0*/  IMAD R37, R78.reuse, R41, RZ ;  /* 0x000000294e257224 */ /* 0x040fe200078e02ff */
[----:B------:R-:W-:Y:S01]  /*80f0*/  SHF.L.U32 R136, R103, 0x8, RZ ;  /* 0x0000000867887819 */ /* 0x000fe200000006ff */
[C---:B------:R-:W-:Y:S01]  /*8100*/  IMAD R60, R78.reuse, R64, RZ ;  /* 0x000000404e3c7224 */ /* 0x040fe200078e02ff */
[----:B------:R-:W-:Y:S01]  /*8110*/  I2IP.S8.S32.SAT R64, R7, R6, RZ ;  /* 0x0000000607407239 */ /* 0x000fe200000014ff */
[C---:B------:R-:W-:Y:S01]  /*8120*/  IMAD R9, R78.reuse, R9, RZ ;  /* 0x000000094e097224 */ /* 0x040fe200078e02ff */
[----:B------:R-:W-:Y:S01]  /*8130*/  SHF.R.S32.HI R6, RZ, 0x18, R140 ;  /* 0x00000018ff067819 */ /* 0x000fe2000001148c */
[C---:B------:R-:W-:Y:S01]  /*8140*/  IMAD R41, R78.reuse, R45, RZ ;  /* 0x0000002d4e297224 */ /* 0x040fe200078e02ff */
[----:B------:R-:W-:Y:S01]  /*8150*/  SHF.R.S32.HI R7, RZ, 0x18, R142 ;  /* 0x00000018ff077819 */ /* 0x000fe2000001148e */
[----:B------:R-:W-:Y:S01]  /*8160*/  IMAD R45, R78, R49, RZ ;  /* 0x000000314e2d7224 */ /* 0x000fe200078e02ff */
[----:B------:R-:W-:Y:S01]  /*8170*/  SHF.L.U32 R133, R88, 0x8, RZ ;  /* 0x0000000858857819 */ /* 0x000fe200000006ff */
[C---:B------:R-:W-:Y:S01]  /*8180*/  IMAD R10, R78.reuse, R10, RZ ;  /* 0x0000000a4e0a7224 */ /* 0x040fe200078e02ff */
[----:B------:R-:W-:Y:S01]  /*8190*/  SHF.R.S32.HI R88, RZ, 0x18, R89 ;  /* 0x00000018ff587819 */ /* 0x000fe20000011459 */
[C---:B------:R-:W-:Y:S01]  /*81a0*/  IMAD R49, R78.reuse, R53, RZ ;  /* 0x000000354e317224 */ /* 0x040fe200078e02ff */
[----:B------:R-:W-:Y:S01]  /*81b0*/  SHF.L.U32 R130, R89, 0x8, RZ ;  /* 0x0000000859827819 */ /* 0x000fe200000006ff */
[-C--:B------:R-:W-:Y:S01]  /*81c0*/  IMAD R8, R81, R82.reuse, R8 ;  /* 0x0000005251087224 */ /* 0x080fe200078e0208 */
[----:B------:R-:W-:Y:S01]  /*81d0*/  SHF.R.S32.HI R81, RZ, 0x18, R139 ;  /* 0x00000018ff517819 */ /* 0x000fe2000001148b */
[C---:B------:R-:W-:Y:S01]  /*81e0*/  IMAD R53, R78.reuse, R57, RZ ;  /* 0x000000394e357224 */ /* 0x040fe200078e02ff */
[----:B------:R-:W-:Y:S01]  /*81f0*/  SHF.R.S32.HI R89, RZ, 0x18, R90 ;  /* 0x00000018ff597819 */ /* 0x000fe2000001145a */
[C---:B------:R-:W-:Y:S01]  /*8200*/  IMAD R11, R78.reuse, R11, RZ ;  /* 0x0000000b4e0b7224 */ /* 0x040fe200078e02ff */
[----:B------:R-:W-:Y:S01]  /*8210*/  SHF.R.S32.HI R90, RZ, 0x18, R91 ;  /* 0x00000018ff5a7819 */ /* 0x000fe2000001145b */
[C---:B------:R-:W-:Y:S01]  /*8220*/  IMAD R57, R78.reuse, R61, RZ ;  /* 0x0000003d4e397224 */ /* 0x040fe200078e02ff */
[----:B------:R-:W-:Y:S01]  /*8230*/  SHF.L.U32 R124, R91, 0x8, RZ ;  /* 0x000000085b7c7819 */ /* 0x000fe200000006ff */
[----:B------:R-:W-:Y:S01]  /*8240*/  IMAD R9, R83, R82, R9 ;  /* 0x0000005253097224 */ /* 0x000fe200078e0209 */
[----:B------:R-:W-:Y:S01]  /*8250*/  SHF.R.S32.HI R91, RZ, 0x18, R92 ;  /* 0x00000018ff5b7819 */ /* 0x000fe2000001145c */
[----:B------:R-:W-:Y:S01]  /*8260*/  IMAD R61, R78, R65, RZ ;  /* 0x000000414e3d7224 */ /* 0x000fe200078e02ff */
[----:B------:R-:W-:Y:S01]  /*8270*/  SHF.L.U32 R121, R92, 0x8, RZ ;  /* 0x000000085c797819 */ /* 0x000fe200000006ff */
[C---:B------:R-:W-:Y:S01]  /*8280*/  IMAD R12, R78.reuse, R12, RZ ;  /* 0x0000000c4e0c7224 */ /* 0x040fe200078e02ff */
[----:B------:R-:W-:Y:S01]  /*8290*/  SHF.R.S32.HI R92, RZ, 0x18, R93 ;  /* 0x00000018ff5c7819 */ /* 0x000fe2000001145d */
[----:B------:R-:W-:Y:S01]  /*82a0*/  IMAD.MOV.U32 R65, RZ, RZ, R141 ;  /* 0x000000ffff417224 */ /* 0x000fe200078e008d */
[----:B------:R-:W-:Y:S01]  /*82b0*/  SHF.L.U32 R118, R93, 0x8, RZ ;  /* 0x000000085d767819 */ /* 0x000fe200000006ff */
[----:B------:R-:W-:Y:S01]  /*82c0*/  IMAD R10, R7, R82, R10 ;  /* 0x00000052070a7224 */ /* 0x000fe200078e020a */
[----:B------:R-:W-:Y:S01]  /*82d0*/  MOV R7, R138 ;  /* 0x0000008a00077202 */ /* 0x000fe20000000f00 */
[----:B------:R-:W-:Y:S01]  /*82e0*/  IMAD R13, R78, R13, RZ ;  /* 0x0000000d4e0d7224 */ /* 0x000fe200078e02ff */
[----:B------:R-:W-:Y:S01]  /*82f0*/  SHF.R.S32.HI R93, RZ, 0x18, R94 ;  /* 0x00000018ff5d7819 */ /* 0x000fe2000001145e */
[----:B------:R-:W-:Y:S01]  /*8300*/  IMAD R11, R84, R82, R11 ;  /* 0x00000052540b7224 */ /* 0x000fe200078e020b */
[----:B------:R-:W-:Y:S01]  /*8310*/  I2IP.S8.S32.SAT R84, R5, R4, R64 ;  /* 0x0000000405547239 */ /* 0x000fe20000001440 */
[C---:B------:R-:W-:Y:S01]  /*8320*/  IMAD R14, R78.reuse, R14, RZ ;  /* 0x0000000e4e0e7224 */ /* 0x040fe200078e02ff */
[----:B------:R-:W-:Y:S01]  /*8330*/  SHF.R.S32.HI R5, RZ, 0x18, R137 ;  /* 0x00000018ff057819 */ /* 0x000fe20000011489 */
[----:B------:R-:W-:Y:S01]  /*8340*/  IMAD R12, R65, R82, R12 ;  /* 0x00000052410c7224 */ /* 0x000fe200078e020c */
[----:B------:R-:W-:Y:S01]  /*8350*/  I2IP.S8.S32.SAT R10, R11, R10, RZ ;  /* 0x0000000a0b0a7239 */ /* 0x000fe200000014ff */
[----:B------:R-:W-:Y:S01]  /*8360*/  IMAD R15, R78, R15, RZ ;  /* 0x0000000f4e0f7224 */ /* 0x000fe200078e02ff */
[----:B------:R-:W-:Y:S01]  /*8370*/  SHF.R.S32.HI R94, RZ, 0x18, R95 ;  /* 0x00000018ff5e7819 */ /* 0x000fe2000001145f */
[-C--:B------:R-:W-:Y:S01]  /*8380*/  IMAD R13, R6, R82.reuse, R13 ;  /* 0x00000052060d7224 */ /* 0x080fe200078e020d */
[----:B------:R-:W-:Y:S01]  /*8390*/  SHF.R.S32.HI R6, RZ, 0x18, R134 ;  /* 0x00000018ff067819 */ /* 0x000fe20000011486 */
[-C--:B------:R-:W-:Y:S01]  /*83a0*/  IMAD R14, R81, R82.reuse, R14 ;  /* 0x00000052510e7224 */ /* 0x080fe200078e020e */
        /* <DEDUP_REMOVED lines=10> */
[----:B------:R-:W-:Y:S01]  /*8450*/  MOV R5, R135 ;  /* 0x0000008700057202 */ /* 0x000fe20000000f00 */
[-C--:B------:R-:W-:Y:S01]  /*8460*/  IMAD R3, R4, R82.reuse, R3 ;  /* 0x0000005204037224 */ /* 0x080fe200078e0203 */
[----:B------:R-:W-:Y:S01]  /*8470*/  SHF.R.S32.HI R4, RZ, 0x18, R131 ;  /* 0x00000018ff047819 */ /* 0x000fe20000011483 */
[----:B------:R-:W-:Y:S01]  /*8480*/  IMAD R19, R86, R82, R19 ;  /* 0x0000005256137224 */ /* 0x000fe200078e0213 */
[----:B------:R-:W-:Y:S01]  /*8490*/  I2IP.S8.S32.SAT R86, R13, R12, R14 ;  /* 0x0000000c0d567239 */ /* 0x000fe2000000140e */
[----:B------:R-:W-:Y:S01]  /*84a0*/  IMAD R18, R78, R22, RZ ;  /* 0x000000164e127224 */ /* 0x000fe200078e02ff */
[----:B------:R-:W-:Y:S01]  /*84b0*/  SHF.L.U32 R109, R96, 0x8, RZ ;  /* 0x00000008606d7819 */ /* 0x000fe200000006ff */
[----:B------:R-:W-:Y:S01]  /*84c0*/  IMAD R16, R5, R82, R16 ;  /* 0x0000005205107224 */ /* 0x000fe200078e0210 */
[----:B------:R-:W-:Y:S01]  /*84d0*/  I2IP.S8.S32.SAT R19, R19, R3, RZ ;  /* 0x0000000313137239 */ /* 0x000fe200000014ff */
[----:B------:R-:W-:Y:S01]  /*84e0*/  IMAD R23, R78, R23, RZ ;  /* 0x000000174e177224 */ /* 0x000fe200078e02ff */
[----:B------:R-:W-:Y:S01]  /*84f0*/  MOV R3, R132 ;  /* 0x0000008400037202 */ /* 0x000fe20000000f00 */
[-C--:B------:R-:W-:Y:S01]  /*8500*/  IMAD R17, R6, R82.reuse, R17 ;  /* 0x0000005206117224 */ /* 0x080fe200078e0211 */
[----:B------:R-:W-:Y:S01]  /*8510*/  MOV R5, R129 ;  /* 0x0000008100057202 */ /* 0x000fe20000000f00 */
[-C--:B------:R-:W-:Y:S01]  /*8520*/  IMAD R18, R7, R82.reuse, R18 ;  /* 0x0000005207127224 */ /* 0x080fe200078e0212 */
[----:B------:R-:W-:Y:S01]  /*8530*/  SHF.R.S32.HI R7, RZ, 0x18, R127 ;  /* 0x00000018ff077819 */ /* 0x000fe2000001147f */
[----:B------:R-:W-:Y:S01]  /*8540*/  IMAD R23, R87, R82, R23 ;  /* 0x0000005257177224 */ /* 0x000fe200078e0217 */
[----:B------:R-:W-:Y:S01]  /*8550*/  I2IP.S8.S32.SAT R87, R2, R0, R19 ;  /* 0x0000000002577239 */ /* 0x000fe20000001413 */
[----:B------:R-:W-:Y:S01]  /*8560*/  IMAD R20, R3, R82, R20 ;  /* 0x0000005203147224 */ /* 0x000fe200078e0214 */
[----:B------:R-:W-:Y:S01]  /*8570*/  SHF.R.S32.HI R3, RZ, 0x18, R130 ;  /* 0x00000018ff037819 */ /* 0x000fe20000011482 */
[C---:B------:R-:W-:Y:S01]  /*8580*/  IMAD R22, R78.reuse, R26, RZ ;  /* 0x0000001a4e167224 */ /* 0x040fe200078e02ff */
[----:B------:R-:W-:Y:S01]  /*8590*/  I2IP.S8.S32.SAT R18, R23, R18, RZ ;  /* 0x0000001217127239 */ /* 0x000fe200000014ff */
[----:B------:R-:W-:Y:S01]  /*85a0*/  IMAD R27, R78, R27, RZ ;  /* 0x0000001b4e1b7224 */ /* 0x000fe200078e02ff */
[----:B------:R1:W-:Y:S01]  /*85b0*/  STS.128 [R153+UR49+0x6400], R84 ;  /* 0x0064005499007988 */ /* 0x0003e20008000c31 */
[----:B------:R-:W-:Y:S01]  /*85c0*/  IMAD R21, R4, R82, R21 ;  /* 0x0000005204157224 */ /* 0x000fe200078e0215 */
[----:B------:R-:W-:Y:S01]  /*85d0*/  I2IP.S8.S32.SAT R16, R17, R16, R18 ;  /* 0x0000001011107239 */ /* 0x000fe20000001412 */
[-C--:B------:R-:W-:Y:S01]  /*85e0*/  IMAD R22, R3, R82.reuse, R22 ;  /* 0x0000005203167224 */ /* 0x080fe200078e0216 */
[----:B------:R-:W-:Y:S01]  /*85f0*/  SHF.R.S32.HI R0, RZ, 0x18, R128 ;  /* 0x00000018ff007819 */ /* 0x000fe20000011480 */
[----:B------:R-:W-:Y:S01]  /*8600*/  IMAD R27, R88, R82, R27 ;  /* 0x00000052581b7224 */ /* 0x000fe200078e021b */
[----:B------:R-:W-:Y:S01]  /*8610*/  SHF.R.S32.HI R96, RZ, 0x18, R97 ;  /* 0x00000018ff607819 */ /* 0x000fe20000011461 */
[C---:B------:R-:W-:Y:S01]  /*8620*/  IMAD R26, R78.reuse, R30, RZ ;  /* 0x0000001e4e1a7224 */ /* 0x040fe200078e02ff */
[----:B------:R-:W-:Y:S01]  /*8630*/  SHF.L.U32 R106, R97, 0x8, RZ ;  /* 0x00000008616a7819 */ /* 0x000fe200000006ff */
[----:B------:R-:W-:Y:S01]  /*8640*/  IMAD R24, R5, R82, R24 ;  /* 0x0000005205187224 */ /* 0x000fe200078e0218 */
[----:B------:R-:W-:Y:S01]  /*8650*/  I2IP.S8.S32.SAT R17, R27, R22, RZ ;  /* 0x000000161b117239 */ /* 0x000fe200000014ff */
[----:B------:R-:W-:Y:S01]  /*8660*/  IMAD R31, R78, R31, RZ ;  /* 0x0000001f4e1f7224 */ /* 0x000fe200078e02ff */
[----:B------:R-:W-:Y:S01]  /*8670*/  SHF.R.S32.HI R5, RZ, 0x18, R124 ;  /* 0x00000018ff057819 */ /* 0x000fe2000001147c */
[----:B------:R-:W-:Y:S01]  /*8680*/  IMAD R25, R0, R82, R25 ;  /* 0x0000005200197224 */ /* 0x000fe200078e0219 */
[----:B------:R-:W-:Y:S01]  /*8690*/  I2IP.S8.S32.SAT R17, R21, R20, R17 ;  /* 0x0000001415117239 */ /* 0x000fe20000001411 */
[-C--:B------:R-:W-:Y:S01]  /*86a0*/  IMAD R26, R7, R82.reuse, R26 ;  /* 0x00000052071a7224 */ /* 0x080fe200078e021a */
[----:B------:R-:W-:Y:S01]  /*86b0*/  SHF.R.S32.HI R0, RZ, 0x18, R125 ;  /* 0x00000018ff007819 */ /* 0x000fe2000001147d */
[----:B------:R-:W-:Y:S01]  /*86c0*/  IMAD.MOV.U32 R3, RZ, RZ, R126 ;  /* 0x000000ffff037224 */ /* 0x000fe200078e007e */
[----:B------:R-:W-:Y:S01]  /*86d0*/  SHF.R.S32.HI R7, RZ, 0x18, R118 ;  /* 0x00000018ff077819 */ /* 0x000fe20000011476 */
[----:B------:R-:W-:Y:S01]  /*86e0*/  IMAD R31, R89, R82, R31 ;  /* 0x00000052591f7224 */ /* 0x000fe200078e021f */
[----:B------:R-:W-:Y:S01]  /*86f0*/  SHF.R.S32.HI R97, RZ, 0x18, R98 ;  /* 0x00000018ff617819 */ /* 0x000fe20000011462 */
[----:B------:R-:W-:Y:S01]  /*8700*/  IMAD R30, R78, R34, RZ ;  /* 0x000000224e1e7224 */ /* 0x000fe200078e02ff */
[----:B------:R-:W-:Y:S01]  /*8710*/  SHF.L.U32 R103, R98, 0x8, RZ ;  /* 0x0000000862677819 */ /* 0x000fe200000006ff */
[----:B------:R-:W-:Y:S01]  /*8720*/  IMAD R28, R3, R82, R28 ;  /* 0x00000052031c7224 */ /* 0x000fe200078e021c */
[----:B------:R-:W-:Y:S01]  /*8730*/  I2IP.S8.S32.SAT R18, R31, R26, RZ ;  /* 0x0000001a1f127239 */ /* 0x000fe200000014ff */
[----:B------:R-:W-:Y:S01]  /*8740*/  IMAD R35, R78, R35, RZ ;  /* 0x000000234e237224 */ /* 0x000fe200078e02ff */
[----:B------:R-:W-:Y:S01]  /*8750*/  MOV R3, R123 ;  /* 0x0000007b00037202 */ /* 0x000fe20000000f00 */
[----:B------:R-:W-:Y:S01]  /*8760*/  IMAD R29, R0, R82, R29 ;  /* 0x00000052001d7224 */ /* 0x000fe200078e021d */
[----:B------:R-:W-:Y:S01]  /*8770*/  I2IP.S8.S32.SAT R18, R25, R24, R18 ;  /* 0x0000001819127239 */ /* 0x000fe20000001412 */
[-C--:B------:R-:W-:Y:S01]  /*8780*/  IMAD R30, R5, R82.reuse, R30 ;  /* 0x00000052051e7224 */ /* 0x080fe200078e021e */
[----:B------:R-:W-:Y:S01]  /*8790*/  SHF.R.S32.HI R0, RZ, 0x18, R122 ;  /* 0x00000018ff007819 */ /* 0x000fe2000001147a */
[----:B------:R-:W-:Y:S01]  /*87a0*/  IMAD R35, R90, R82, R35 ;  /* 0x000000525a237224 */ /* 0x000fe200078e0223 */
[----:B------:R-:W-:Y:S01]  /*87b0*/  MOV R5, R120 ;  /* 0x0000007800057202 */ /* 0x000fe20000000f00 */
[----:B------:R-:W-:Y:S01]  /*87c0*/  IMAD R32, R3, R82, R32 ;  /* 0x0000005203207224 */ /* 0x000fe200078e0220 */
[----:B------:R-:W-:Y:S01]  /*87d0*/  SHF.R.S32.HI R3, RZ, 0x18, R121 ;  /* 0x00000018ff037819 */ /* 0x000fe20000011479 */
[C---:B------:R-:W-:Y:S01]  /*87e0*/  IMAD R34, R78.reuse, R38, RZ ;  /* 0x000000264e227224 */ /* 0x040fe200078e02ff */
[----:B------:R-:W-:Y:S01]  /*87f0*/  I2IP.S8.S32.SAT R19, R35, R30, RZ ;  /* 0x0000001e23137239 */ /* 0x000fe200000014ff */
[----:B------:R-:W-:Y:S01]  /*8800*/  IMAD R39, R78, R39, RZ ;  /* 0x000000274e277224 */ /* 0x000fe200078e02ff */
[----:B------:R-:W-:Y:S01]  /*8810*/  SHF.R.S32.HI R98, RZ, 0x18, R99 ;  /* 0x00000018ff627819 */ /* 0x000fe20000011463 */
[----:B------:R-:W-:Y:S01]  /*8820*/  IMAD R33, R0, R82, R33 ;  /* 0x0000005200217224 */ /* 0x000fe200078e0221 */
[----:B------:R-:W-:Y:S01]  /*8830*/  I2IP.S8.S32.SAT R19, R29, R28, R19 ;  /* 0x0000001c1d137239 */ /* 0x000fe20000001413 */
[-C--:B------:R-:W-:Y:S01]  /*8840*/  IMAD R34, R3, R82.reuse, R34 ;  /* 0x0000005203227224 */ /* 0x080fe200078e0222 */
[----:B------:R-:W-:Y:S01]  /*8850*/  SHF.R.S32.HI R0, RZ, 0x18, R119 ;  /* 0x00000018ff007819 */ /* 0x000fe20000011477 */
[----:B------:R-:W-:Y:S01]  /*8860*/  IMAD R39, R91, R82, R39 ;  /* 0x000000525b277224 */ /* 0x000fe200078e0227 */
[----:B------:R-:W-:Y:S01]  /*8870*/  MOV R3, R117 ;  /* 0x0000007500037202 */ /* 0x000fe20000000f00 */
[C---:B------:R-:W-:Y:S01]  /*8880*/  IMAD R38, R78.reuse, R42, RZ ;  /* 0x0000002a4e267224 */ /* 0x040fe200078e02ff */
[----:B------:R1:W-:Y:S01]  /*8890*/  STS.128 [R172+0x6400], R16 ;  /* 0x00640010ac007388 */ /* 0x0003e20000000c00 */
        /* <DEDUP_REMOVED lines=8> */
[-C--:B------:R-:W-:Y:S01]  /*8920*/  IMAD R43, R92, R82.reuse, R43 ;  /* 0x000000525c2b7224 */ /* 0x080fe200078e022b */
[----:B------:R-:W-:Y:S01]  /*8930*/  SHF.R.S32.HI R7, RZ, 0x18, R112 ;  /* 0x00000018ff077819 */ /* 0x000fe20000011470 */
[----:B------:R-:W-:Y:S01]  /*8940*/  IMAD R40, R3, R82, R40 ;  /* 0x0000005203287224 */ /* 0x000fe200078e0228 */
[----:B------:R-:W-:Y:S01]  /*8950*/  SHF.R.S32.HI R3, RZ, 0x18, R115 ;  /* 0x00000018ff037819 */ /* 0x000fe20000011473 */
[C---:B------:R-:W-:Y:S01]  /*8960*/  IMAD R42, R78.reuse, R46, RZ ;  /* 0x0000002e4e2a7224 */ /* 0x040fe200078e02ff */
[----:B------:R-:W-:Y:S01]  /*8970*/  I2IP.S8.S32.SAT R38, R43, R38, RZ ;  /* 0x000000262b267239 */ /* 0x000fe200000014ff */
[----:B------:R-:W-:Y:S01]  /*8980*/  IMAD R47, R78, R47, RZ ;  /* 0x0000002f4e2f7224 */ /* 0x000fe200078e02ff */
[----:B------:R-:W-:Y:S01]  /*8990*/  SHF.L.U32 R100, R99, 0x8, RZ ;  /* 0x0000000863647819 */ /* 0x000fe200000006ff */
[----:B------:R-:W-:Y:S01]  /*89a0*/  IMAD R41, R0, R82, R41 ;  /* 0x0000005200297224 */ /* 0x000fe200078e0229 */
[----:B------:R-:W-:Y:S01]  /*89b0*/  I2IP.S8.S32.SAT R33, R37, R36, R38 ;  /* 0x0000002425217239 */ /* 0x000fe20000001426 */
[-C--:B------:R-:W-:Y:S01]  /*89c0*/  IMAD R42, R3, R82.reuse, R42 ;  /* 0x00000052032a7224 */ /* 0x080fe200078e022a */
[----:B------:R-:W-:Y:S01]  /*89d0*/  SHF.R.S32.HI R0, RZ, 0x18, R113 ;  /* 0x00000018ff007819 */ /* 0x000fe20000011471 */
[----:B------:R-:W-:Y:S01]  /*89e0*/  IMAD R47, R93, R82, R47 ;  /* 0x000000525d2f7224 */ /* 0x000fe200078e022f */
[----:B------:R-:W-:Y:S01]  /*89f0*/  IADD3 R76, PT, PT, R76, 0x1, RZ ;  /* 0x000000014c4c7810 */ /* 0x000fe20007ffe0ff */
[C---:B------:R-:W-:Y:S02]  /*8a00*/  IMAD R46, R78.reuse, R50, RZ ;  /* 0x000000324e2e7224 */ /* 0x040fe400078e02ff */
        /* <DEDUP_REMOVED lines=8> */
[----:B------:R-:W-:Y:S02]  /*8a90*/  IMAD.MOV.U32 R3, RZ, RZ, R111 ;  /* 0x000000ffff037224 */ /* 0x000fe400078e006f */
[-C--:B------:R-:W-:Y:S02]  /*8aa0*/  IMAD R51, R94, R82.reuse, R51 ;  /* 0x000000525e337224 */ /* 0x080fe400078e0233 */
[----:B------:R-:W-:Y:S01]  /*8ab0*/  IMAD R48, R3, R82, R48 ;  /* 0x0000005203307224 */ /* 0x000fe200078e0230 */
[----:B------:R-:W-:Y:S01]  /*8ac0*/  SHF.R.S32.HI R3, RZ, 0x18, R109 ;  /* 0x00000018ff037819 */ /* 0x000fe2000001146d */
[C---:B------:R-:W-:Y:S01]  /*8ad0*/  IMAD R50, R78.reuse, R54, RZ ;  /* 0x000000364e327224 */ /* 0x040fe200078e02ff */
[----:B------:R-:W-:Y:S01]  /*8ae0*/  I2IP.S8.S32.SAT R35, R51, R46, RZ ;  /* 0x0000002e33237239 */ /* 0x000fe200000014ff */
[----:B------:R-:W-:Y:S02]  /*8af0*/  IMAD R55, R78, R55, RZ ;  /* 0x000000374e377224 */ /* 0x000fe400078e02ff */
[----:B------:R-:W-:Y:S01]  /*8b00*/  IMAD R49, R0, R82, R49 ;  /* 0x0000005200317224 */ /* 0x000fe200078e0231 */
[----:B------:R-:W-:Y:S01]  /*8b10*/  I2IP.S8.S32.SAT R35, R45, R44, R35 ;  /* 0x0000002c2d237239 */ /* 0x000fe20000001423 */
[-C--:B------:R-:W-:Y:S01]  /*8b20*/  IMAD R50, R3, R82.reuse, R50 ;  /* 0x0000005203327224 */ /* 0x080fe200078e0232 */
[----:B------:R-:W-:Y:S01]  /*8b30*/  SHF.R.S32.HI R0, RZ, 0x18, R107 ;  /* 0x00000018ff007819 */ /* 0x000fe2000001146b */
[----:B------:R-:W-:Y:S01]  /*8b40*/  IMAD R55, R95, R82, R55 ;  /* 0x000000525f377224 */ /* 0x000fe200078e0237 */
[----:B------:R-:W-:Y:S01]  /*8b50*/  SHF.R.S32.HI R3, RZ, 0x18, R106 ;  /* 0x00000018ff037819 */ /* 0x000fe2000001146a */
        /* <DEDUP_REMOVED lines=11> */
[----:B------:R-:W-:Y:S01]  /*8c10*/  SHF.R.S32.HI R3, RZ, 0x18, R103 ;  /* 0x00000018ff037819 */ /* 0x000fe20000011467 */
[----:B------:R-:W-:Y:S02]  /*8c20*/  IMAD R58, R78, R62, RZ ;  /* 0x0000003e4e3a7224 */ /* 0x000fe400078e02ff */
[----:B------:R-:W-:Y:S01]  /*8c30*/  IMAD R56, R5, R82, R56 ;  /* 0x0000005205387224 */ /* 0x000fe200078e0238 */
[----:B------:R-:W-:Y:S01]  /*8c40*/  MOV R5, R102 ;  /* 0x0000006600057202 */ /* 0x000fe20000000f00 */
[----:B------:R-:W-:Y:S01]  /*8c50*/  IMAD R57, R0, R82, R57 ;  /* 0x0000005200397224 */ /* 0x000fe200078e0239 */
[----:B------:R-:W-:Y:S01]  /*8c60*/  SHF.R.S32.HI R0, RZ, 0x18, R101 ;  /* 0x00000018ff007819 */ /* 0x000fe20000011465 */
[C---:B------:R-:W-:Y:S01]  /*8c70*/  IMAD R63, R78.reuse, R63, RZ ;  /* 0x0000003f4e3f7224 */ /* 0x040fe200078e02ff */
[----:B------:R-:W-:Y:S01]  /*8c80*/  I2IP.S8.S32.SAT R54, R59, R54, RZ ;  /* 0x000000363b367239 */ /* 0x000fe200000014ff */
[-C--:B------:R-:W-:Y:S01]  /*8c90*/  IMAD R58, R3, R82.reuse, R58 ;  /* 0x00000052033a7224 */ /* 0x080fe200078e023a */
[----:B------:R-:W-:Y:S01]  /*8ca0*/  SHF.R.S32.HI R3, RZ, 0x18, R100 ;  /* 0x00000018ff037819 */ /* 0x000fe20000011464 */
[----:B------:R-:W-:Y:S01]  /*8cb0*/  IMAD R63, R97, R82, R63 ;  /* 0x00000052613f7224 */ /* 0x000fe200078e023f */
[----:B------:R-:W-:Y:S01]  /*8cc0*/  I2IP.S8.S32.SAT R49, R53, R52, R54 ;  /* 0x0000003435317239 */ /* 0x000fe20000001436 */
        /* <DEDUP_REMOVED lines=19> */
[----:B------:R-:W-:Y:S02]  /*8e00*/  UIADD3 UR8, UP0, UPT, UR52, 0x680, URZ ;  /* 0x0000068034087890 */ /* 0x000fe4000ff1e0ff */
[----:B------:R-:W-:Y:S02]  /*8e10*/  UIADD3 UR5, UPT, UPT, UR41, 0x40, URZ ;  /* 0x0000004029057890 */ /* 0x000fe4000fffe0ff */
[----:B------:R-:W-:Y:S02]  /*8e20*/  UIADD3 UR4, UPT, UPT, UR49, 0x6400, URZ ;  /* 0x0000640031047890 */ /* 0x000fe4000fffe0ff */
[----:B------:R-:W-:Y:S01]  /*8e30*/  UIADD3.X UR9, UPT, UPT, URZ, UR53, URZ, UP0, !UPT ;  /* 0x00000035ff097290 */ /* 0x000fe200087fe4ff */
[----:B------:R-:W-:Y:S01]  /*8e40*/  UMOV UR6, UR42 ;  /* 0x0000002a00067c82 */ /* 0x000fe20008000000 */
[----:B------:R-:W-:Y:S07]  /*8e50*/  UMOV UR7, UR36 ;  /* 0x0000002400077c82 */ /* 0x000fee0008000000 */
[----:B------:R2:W-:Y:S01]  /*8e60*/  UTMASTG.3D [UR4], [UR8] ;  /* 0x00000004080073b5 */ /* 0x0005e20008010000 */
[----:B------:R0:W-:Y:S01]  /*8e70*/  UTMACMDFLUSH ;  /* 0x00000000000079b7 */ /* 0x0001e20000000000 */
[----:B--2---:R-:W-:Y:S04]  /*8e80*/  DEPBAR.LE SB0, 0x1 ;  /* 0x000080400000791a */ /* 0x004fe80000000000 */
.L_x_124:
[----:B------:R-:W-:Y:S05]  /*8e90*/  BSYNC.RECONVERGENT B0 ;  /* 0x0000000000007941 */ /* 0x000fea0003800200 */
.L_x_123:
[----:B------:R-:W-:Y:S01]  /*8ea0*/  BAR.SYNC.DEFER_BLOCKING 0x1, 0x80 ;  /* 0x0042000000007b1d */ /* 0x000fe20000010000 */
[----:B------:R-:W-:Y:S01]  /*8eb0*/  ISETP.NE.AND P2, PT, R168, RZ, PT ;  /* 0x000000ffa800720c */ /* 0x000fe20003f45270 */
[----:B------:R-:W-:Y:S01]  /*8ec0*/  IMAD.IADD R20, R75, 0x1, R150 ;  /* 0x000000014b147824 */ /* 0x000fe200078e0296 */
[----:B------:R-:W-:Y:S01]  /*8ed0*/  ISETP.NE.AND P0, PT, R169, 0x2, PT ;  /* 0x00000002a900780c */ /* 0x000fe20003f05270 */
[----:B------:R-:W-:Y:S01]  /*8ee0*/  IMAD.IADD R21, R77, 0x1, R152 ;  /* 0x000000014d157824 */ /* 0x000fe200078e0298 */
[----:B------:R-:W-:Y:S02]  /*8ef0*/  ISETP.NE.AND P1, PT, R76, 0x4, PT ;  /* 0x000000044c00780c */ /* 0x000fe40003f25270 */
[----:B------:R-:W-:Y:S02]  /*8f00*/  SEL R0, RZ, 0x1, P0 ;  /* 0x00000001ff007807 */ /* 0x000fe40000000000 */
[----:B------:R-:W-:Y:S02]  /*8f10*/  SEL R3, RZ, 0x1, P1 ;  /* 0x00000001ff037807 */ /* 0x000fe40000800000 */
[----:B------:R-:W-:Y:S02]  /*8f20*/  LOP3.LUT R161, R161, R0, RZ, 0x3c, !PT ;  /* 0x00000000a1a17212 */ /* 0x000fe400078e3cff */
[----:B------:R-:W-:Y:S02]  /*8f30*/  LOP3.LUT R162, R162, R3, RZ, 0x3c, !PT ;  /* 0x00000003a2a27212 */ /* 0x000fe400078e3cff */
[----:B------:R-:W-:Y:S02]  /*8f40*/  @P2 R2UR UR36, R158 ;  /* 0x000000009e2422ca */ /* 0x000fe400000e0000 */
[----:B------:R-:W-:Y:S02]  /*8f50*/  SEL R169, R169, RZ, P0 ;  /* 0x000000ffa9a97207 */ /* 0x000fe40000000000 */
[----:B------:R-:W-:Y:S01]  /*8f60*/  SEL R76, R76, RZ, P1 ;  /* 0x000000ff4c4c7207 */ /* 0x000fe20000800000 */
[----:B------:R-:W-:Y:S10]  /*8f70*/  @P2 BRA `(.L_x_125) ;  /* 0xffffffc400842947 */ /* 0x000ff4000383ffff */
[----:B------:R-:W-:Y:S05]  /*8f80*/  EXIT ;  /* 0x000000000000794d */ /* 0x000fea0003800000 */
.L_x_20:
[----:B--2---:R2:W1:Y:S02]  /*8f90*/  SYNCS.PHASECHK.TRANS64.TRYWAIT P0, [R3+URZ+0x220], R2 ;  /* 0x00022002030075a7 */ /* 0x00446400080011ff */
[----:B-1----:R-:W-:Y:S05]  /*8fa0*/  @!P0 NANOSLEEP.SYNCS 0x989680 ;  /* 0x009896800000895d */ /* 0x002fea0003900000 */
[----:B------:R-:W1:Y:S02]  /*8fb0*/  @!P0 SYNCS.PHASECHK.TRANS64 P0, [R3+URZ+0x220], R2 ;  /* 0x00022002030085a7 */ /* 0x000e6400080010ff */
[----:B-1----:R-:W-:Y:S05]  /*8fc0*/  @!P0 BRA `(.L_x_20) ;  /* 0xfffffffc00f08947 */ /* 0x002fea000383ffff */
[----:B------:R-:W-:Y:S05]  /*8fd0*/  BRA `(.L_x_126) ;  /* 0xffffff8800207947 */ /* 0x000fea000383ffff */
.L_x_23:
[----:B-1----:R-:W-:-:S07]  /*8fe0*/  MOV R2, UR33 ;  /* 0x0000002100027c02 */ /* 0x002fce0008000f00 */
.L_x_127:
[----:B-1----:R1:W2:Y:S02]  /*8ff0*/  SYNCS.PHASECHK.TRANS64.TRYWAIT P0, [R2+URZ+0xc0], R5 ;  /* 0x0000c005020075a7 */ /* 0x0022a400080011ff */
[----:B--2---:R-:W-:Y:S05]  /*9000*/  @!P0 NANOSLEEP.SYNCS 0x989680 ;  /* 0x009896800000895d */ /* 0x004fea0003900000 */
[----:B------:R-:W2:Y:S02]  /*9010*/  @!P0 SYNCS.PHASECHK.TRANS64 P0, [R2+URZ+0xc0], R5 ;  /* 0x0000c005020085a7 */ /* 0x000ea400080010ff */
[----:B--2---:R-:W-:Y:S05]  /*9020*/  @!P0 BRA `(.L_x_127) ;  /* 0xfffffffc00f08947 */ /* 0x004fea000383ffff */
[----:B------:R-:W-:Y:S05]  /*9030*/  BRA `(.L_x_22) ;  /* 0xffffff8800707947 */ /* 0x000fea000383ffff */
.L_x_29:
[----:B-1----:R-:W-:-:S07]  /*9040*/  MOV R2, UR17 ;  /* 0x0000001100027c02 */ /* 0x002fce0008000f00 */
.L_x_128:
[----:B-1----:R1:W2:Y:S02]  /*9050*/  SYNCS.PHASECHK.TRANS64.TRYWAIT P0, [R2+URZ+0xc0], R5 ;  /* 0x0000c005020075a7 */ /* 0x0022a400080011ff */
[----:B--2---:R-:W-:Y:S05]  /*9060*/  @!P0 NANOSLEEP.SYNCS 0x989680 ;  /* 0x009896800000895d */ /* 0x004fea0003900000 */
[----:B------:R-:W2:Y:S02]  /*9070*/  @!P0 SYNCS.PHASECHK.TRANS64 P0, [R2+URZ+0xc0], R5 ;  /* 0x0000c005020085a7 */ /* 0x000ea400080010ff */
[----:B--2---:R-:W-:Y:S05]  /*9080*/  @!P0 BRA `(.L_x_128) ;  /* 0xfffffffc00f08947 */ /* 0x004fea000383ffff */
[----:B------:R-:W-:Y:S05]  /*9090*/  BRA `(.L_x_28) ;  /* 0xffffff8c00147947 */ /* 0x000fea000383ffff */
.L_x_33:
[----:B-1----:R1:W2:Y:S02]  /*90a0*/  SYNCS.PHASECHK.TRANS64.TRYWAIT P0, [R2+URZ+0x1b0], R3 ;  /* 0x0001b003020075a7 */ /* 0x0022a400080011ff */
[----:B--2---:R-:W-:Y:S05]  /*90b0*/  @!P0 NANOSLEEP.SYNCS 0x989680 ;  /* 0x009896800000895d */ /* 0x004fea0003900000 */
[----:B------:R-:W2:Y:S02]  /*90c0*/  @!P0 SYNCS.PHASECHK.TRANS64 P0, [R2+URZ+0x1b0], R3 ;  /* 0x0001b003020085a7 */ /* 0x000ea400080010ff */
[----:B--2---:R-:W-:Y:S05]  /*90d0*/  @!P0 BRA `(.L_x_33) ;  /* 0xfffffffc00f08947 */ /* 0x004fea000383ffff */
[----:B------:R-:W-:Y:S05]  /*90e0*/  BRA `(.L_x_129) ;  /* 0xffffff8c00a07947 */ /* 0x000fea000383ffff */
.L_x_37:
[----:B----4-:R-:W-:-:S07]  /*90f0*/  MOV R0, UR5 ;  /* 0x0000000500007c02 */ /* 0x010fce0008000f00 */
.L_x_130:
[----:B-1----:R1:W2:Y:S02]  /*9100*/  SYNCS.PHASECHK.TRANS64.TRYWAIT P0, [R0+URZ], R3 ;  /* 0x00000003000075a7 */ /* 0x0022a400080011ff */
[----:B--2---:R-:W-:Y:S05]  /*9110*/  @!P0 NANOSLEEP.SYNCS 0x989680 ;  /* 0x009896800000895d */ /* 0x004fea0003900000 */
[----:B------:R-:W2:Y:S02]  /*9120*/  @!P0 SYNCS.PHASECHK.TRANS64 P0, [R0+URZ], R3 ;  /* 0x00000003000085a7 */ /* 0x000ea400080010ff */
[----:B--2---:R-:W-:Y:S05]  /*9130*/  @!P0 BRA `(.L_x_130) ;  /* 0xfffffffc00f08947 */ /* 0x004fea000383ffff */
[----:B------:R-:W-:Y:S05]  /*9140*/  BRA `(.L_x_131) ;  /* 0xffffff9400107947 */ /* 0x000fea000383ffff */
.L_x_38:
[----:B----4-:R-:W-:-:S07]  /*9150*/  MOV R0, UR5 ;  /* 0x0000000500007c02 */ /* 0x010fce0008000f00 */
.L_x_132:
[----:B-1----:R1:W2:Y:S02]  /*9160*/  SYNCS.PHASECHK.TRANS64.TRYWAIT P0, [R0+URZ], R3 ;  /* 0x00000003000075a7 */ /* 0x0022a400080011ff */
[----:B--2---:R-:W-:Y:S05]  /*9170*/  @!P0 NANOSLEEP.SYNCS 0x989680 ;  /* 0x009896800000895d */ /* 0x004fea0003900000 */
[----:B------:R-:W2:Y:S02]  /*9180*/  @!P0 SYNCS.PHASECHK.TRANS64 P0, [R0+URZ], R3 ;  /* 0x00000003000085a7 */ /* 0x000ea400080010ff */
[----:B--2---:R-:W-:Y:S05]  /*9190*/  @!P0 BRA `(.L_x_132) ;  /* 0xfffffffc00f08947 */ /* 0x004fea000383ffff */
[----:B------:R-:W-:Y:S05]  /*91a0*/  BRA `(.L_x_133) ;  /* 0xffffff94001c7947 */ /* 0x000fea000383ffff */
.L_x_39:
[----:B----4-:R-:W-:-:S07]  /*91b0*/  MOV R0, UR5 ;  /* 0x0000000500007c02 */ /* 0x010fce0008000f00 */
.L_x_134:
[----:B-1----:R1:W2:Y:S02]  /*91c0*/  SYNCS.PHASECHK.TRANS64.TRYWAIT P0, [R0+URZ], R3 ;  /* 0x00000003000075a7 */ /* 0x0022a400080011ff */
[----:B--2---:R-:W-:Y:S05]  /*91d0*/  @!P0 NANOSLEEP.SYNCS 0x989680 ;  /* 0x009896800000895d */ /* 0x004fea0003900000 */
[----:B------:R-:W2:Y:S02]  /*91e0*/  @!P0 SYNCS.PHASECHK.TRANS64 P0, [R0+URZ], R3 ;  /* 0x00000003000085a7 */ /* 0x000ea400080010ff */
[----:B--2---:R-:W-:Y:S05]  /*91f0*/  @!P0 BRA `(.L_x_134) ;  /* 0xfffffffc00f08947 */ /* 0x004fea000383ffff */
[----:B------:R-:W-:Y:S05]  /*9200*/  BRA `(.L_x_135) ;  /* 0xffffff9400287947 */ /* 0x000fea000383ffff */
.L_x_40:
[----:B----4-:R-:W-:-:S07]  /*9210*/  MOV R0, UR5 ;  /* 0x0000000500007c02 */ /* 0x010fce0008000f00 */
.L_x_136:
[----:B-1----:R1:W2:Y:S02]  /*9220*/  SYNCS.PHASECHK.TRANS64.TRYWAIT P0, [R0+URZ], R3 ;  /* 0x00000003000075a7 */ /* 0x0022a400080011ff */
[----:B--2---:R-:W-:Y:S05]  /*9230*/  @!P0 NANOSLEEP.SYNCS 0x989680 ;  /* 0x009896800000895d */ /* 0x004fea0003900000 */
[----:B------:R-:W2:Y:S02]  /*9240*/  @!P0 SYNCS.PHASECHK.TRANS64 P0, [R0+URZ], R3 ;  /* 0x00000003000085a7 */ /* 0x000ea400080010ff */
[----:B--2---:R-:W-:Y:S05]  /*9250*/  @!P0 BRA `(.L_x_136) ;  /* 0xfffffffc00f08947 */ /* 0x004fea000383ffff */
[----:B------:R-:W-:Y:S05]  /*9260*/  BRA `(.L_x_137) ;  /* 0xffffff9400347947 */ /* 0x000fea000383ffff */
.L_x_41:
[----:B----4-:R-:W-:-:S07]  /*9270*/  MOV R0, UR5 ;  /* 0x0000000500007c02 */ /* 0x010fce0008000f00 */
.L_x_138:
[----:B-1----:R1:W2:Y:S02]  /*9280*/  SYNCS.PHASECHK.TRANS64.TRYWAIT P0, [R0+URZ], R3 ;  /* 0x00000003000075a7 */ /* 0x0022a400080011ff */
[----:B--2---:R-:W-:Y:S05]  /*9290*/  @!P0 NANOSLEEP.SYNCS 0x989680 ;  /* 0x009896800000895d */ /* 0x004fea0003900000 */
[----:B------:R-:W2:Y:S02]  /*92a0*/  @!P0 SYNCS.PHASECHK.TRANS64 P0, [R0+URZ], R3 ;  /* 0x00000003000085a7 */ /* 0x000ea400080010ff */
[----:B--2---:R-:W-:Y:S05]  /*92b0*/  @!P0 BRA `(.L_x_138) ;  /* 0xfffffffc00f08947 */ /* 0x004fea000383ffff */
[----:B------:R-:W-:Y:S05]  /*92c0*/  BRA `(.L_x_139) ;  /* 0xffffff9400407947 */ /* 0x000fea000383ffff */
.L_x_42:
[----:B----4-:R-:W-:-:S07]  /*92d0*/  MOV R0, UR5 ;  /* 0x0000000500007c02 */ /* 0x010fce0008000f00 */
.L_x_140:
[----:B-1----:R1:W2:Y:S02]  /*92e0*/  SYNCS.PHASECHK.TRANS64.TRYWAIT P0, [R0+URZ], R3 ;  /* 0x00000003000075a7 */ /* 0x0022a400080011ff */
[----:B--2---:R-:W-:Y:S05]  /*92f0*/  @!P0 NANOSLEEP.SYNCS 0x989680 ;  /* 0x009896800000895d */ /* 0x004fea0003900000 */
[----:B------:R-:W2:Y:S02]  /*9300*/  @!P0 SYNCS.PHASECHK.TRANS64 P0, [R0+URZ], R3 ;  /* 0x00000003000085a7 */ /* 0x000ea400080010ff */
[----:B--2---:R-:W-:Y:S05]  /*9310*/  @!P0 BRA `(.L_x_140) ;  /* 0xfffffffc00f08947 */ /* 0x004fea000383ffff */
[----:B------:R-:W-:Y:S05]  /*9320*/  BRA `(.L_x_141) ;  /* 0xffffff94004c7947 */ /* 0x000fea000383ffff */
.L_x_43:
[----:B----4-:R-:W-:-:S07]  /*9330*/  MOV R0, UR5 ;  /* 0x0000000500007c02 */ /* 0x010fce0008000f00 */
.L_x_142:
[----:B-1----:R1:W2:Y:S02]  /*9340*/  SYNCS.PHASECHK.TRANS64.TRYWAIT P0, [R0+URZ], R3 ;  /* 0x00000003000075a7 */ /* 0x0022a400080011ff */
[----:B--2---:R-:W-:Y:S05]  /*9350*/  @!P0 NANOSLEEP.SYNCS 0x989680 ;  /* 0x009896800000895d */ /* 0x004fea0003900000 */
[----:B------:R-:W2:Y:S02]  /*9360*/  @!P0 SYNCS.PHASECHK.TRANS64 P0, [R0+URZ], R3 ;  /* 0x00000003000085a7 */ /* 0x000ea400080010ff */
[----:B--2---:R-:W-:Y:S05]  /*9370*/  @!P0 BRA `(.L_x_142) ;  /* 0xfffffffc00f08947 */ /* 0x004fea000383ffff */
[----:B------:R-:W-:Y:S05]  /*9380*/  BRA `(.L_x_143) ;  /* 0xffffff9400587947 */ /* 0x000fea000383ffff */
.L_x_44:
[----:B----4-:R-:W-:-:S07]  /*9390*/  MOV R0, UR5 ;  /* 0x0000000500007c02 */ /* 0x010fce0008000f00 */
.L_x_144:
[----:B-1----:R1:W2:Y:S02]  /*93a0*/  SYNCS.PHASECHK.TRANS64.TRYWAIT P0, [R0+URZ], R3 ;  /* 0x00000003000075a7 */ /* 0x0022a400080011ff */
[----:B--2---:R-:W-:Y:S05]  /*93b0*/  @!P0 NANOSLEEP.SYNCS 0x989680 ;  /* 0x009896800000895d */ /* 0x004fea0003900000 */
[----:B------:R-:W2:Y:S02]  /*93c0*/  @!P0 SYNCS.PHASECHK.TRANS64 P0, [R0+URZ], R3 ;  /* 0x00000003000085a7 */ /* 0x000ea400080010ff */
[----:B--2---:R-:W-:Y:S05]  /*93d0*/  @!P0 BRA `(.L_x_144) ;  /* 0xfffffffc00f08947 */ /* 0x004fea000383ffff */
[----:B------:R-:W-:Y:S05]  /*93e0*/  BRA `(.L_x_145) ;  /* 0xffffff9400647947 */ /* 0x000fea000383ffff */
.L_x_45:
[----:B----4-:R-:W-:-:S07]  /*93f0*/  MOV R0, UR5 ;  /* 0x0000000500007c02 */ /* 0x010fce0008000f00 */
.L_x_146:
[----:B-1----:R1:W2:Y:S02]  /*9400*/  SYNCS.PHASECHK.TRANS64.TRYWAIT P0, [R0+URZ], R3 ;  /* 0x00000003000075a7 */ /* 0x0022a400080011ff */
[----:B--2---:R-:W-:Y:S05]  /*9410*/  @!P0 NANOSLEEP.SYNCS 0x989680 ;  /* 0x009896800000895d */ /* 0x004fea0003900000 */
[----:B------:R-:W2:Y:S02]  /*9420*/  @!P0 SYNCS.PHASECHK.TRANS64 P0, [R0+URZ], R3 ;  /* 0x00000003000085a7 */ /* 0x000ea400080010ff */
[----:B--2---:R-:W-:Y:S05]  /*9430*/  @!P0 BRA `(.L_x_146) ;  /* 0xfffffffc00f08947 */ /* 0x004fea000383ffff */
[----:B------:R-:W-:Y:S05]  /*9440*/  BRA `(.L_x_147) ;  /* 0xffffff9400707947 */ /* 0x000fea000383ffff */
.L_x_46:
[----:B----4-:R-:W-:-:S07]  /*9450*/  MOV R0, UR5 ;  /* 0x0000000500007c02 */ /* 0x010fce0008000f00 */
.L_x_148:
[----:B-1----:R1:W2:Y:S02]  /*9460*/  SYNCS.PHASECHK.TRANS64.TRYWAIT P0, [R0+URZ], R3 ;  /* 0x00000003000075a7 */ /* 0x0022a400080011ff */
[----:B--2---:R-:W-:Y:S05]  /*9470*/  @!P0 NANOSLEEP.SYNCS 0x989680 ;  /* 0x009896800000895d */ /* 0x004fea0003900000 */
[----:B------:R-:W2:Y:S02]  /*9480*/  @!P0 SYNCS.PHASECHK.TRANS64 P0, [R0+URZ], R3 ;  /* 0x00000003000085a7 */ /* 0x000ea400080010ff */
[----:B--2---:R-:W-:Y:S05]  /*9490*/  @!P0 BRA `(.L_x_148) ;  /* 0xfffffffc00f08947 */ /* 0x004fea000383ffff */
[----:B------:R-:W-:Y:S05]  /*94a0*/  BRA `(.L_x_149) ;  /* 0xffffff94007c7947 */ /* 0x000fea000383ffff */
.L_x_47:
[----:B----4-:R-:W-:-:S07]  /*94b0*/  MOV R0, UR5 ;  /* 0x0000000500007c02 */ /* 0x010fce0008000f00 */
.L_x_150:
[----:B-1----:R1:W2:Y:S02]  /*94c0*/  SYNCS.PHASECHK.TRANS64.TRYWAIT P0, [R0+URZ], R3 ;  /* 0x00000003000075a7 */ /* 0x0022a400080011ff */
[----:B--2---:R-:W-:Y:S05]  /*94d0*/  @!P0 NANOSLEEP.SYNCS 0x989680 ;  /* 0x009896800000895d */ /* 0x004fea0003900000 */
[----:B------:R-:W2:Y:S02]  /*94e0*/  @!P0 SYNCS.PHASECHK.TRANS64 P0, [R0+URZ], R3 ;  /* 0x00000003000085a7 */ /* 0x000ea400080010ff */
[----:B--2---:R-:W-:Y:S05]  /*94f0*/  @!P0 BRA `(.L_x_150) ;  /* 0xfffffffc00f08947 */ /* 0x004fea000383ffff */
[----:B------:R-:W-:Y:S05]  /*9500*/  BRA `(.L_x_151) ;  /* 0xffffff9400887947 */ /* 0x000fea000383ffff */
.L_x_48:
[----:B----4-:R-:W-:-:S07]  /*9510*/  MOV R0, UR5 ;  /* 0x0000000500007c02 */ /* 0x010fce0008000f00 */
.L_x_152:
[----:B-1----:R1:W2:Y:S02]  /*9520*/  SYNCS.PHASECHK.TRANS64.TRYWAIT P0, [R0+URZ], R3 ;  /* 0x00000003000075a7 */ /* 0x0022a400080011ff */
[----:B--2---:R-:W-:Y:S05]  /*9530*/  @!P0 NANOSLEEP.SYNCS 0x989680 ;  /* 0x009896800000895d */ /* 0x004fea0003900000 */
[----:B------:R-:W2:Y:S02]  /*9540*/  @!P0 SYNCS.PHASECHK.TRANS64 P0, [R0+URZ], R3 ;  /* 0x00000003000085a7 */ /* 0x000ea400080010ff */
[----:B--2---:R-:W-:Y:S05]  /*9550*/  @!P0 BRA `(.L_x_152) ;  /* 0xfffffffc00f08947 */ /* 0x004fea000383ffff */
[----:B------:R-:W-:Y:S05]  /*9560*/  BRA `(.L_x_153) ;  /* 0xffffff9400947947 */ /* 0x000fea000383ffff */
.L_x_49:
[----:B----4-:R-:W-:-:S07]  /*9570*/  MOV R0, UR5 ;  /* 0x0000000500007c02 */ /* 0x010fce0008000f00 */
.L_x_154:
[----:B-1----:R1:W2:Y:S02]  /*9580*/  SYNCS.PHASECHK.TRANS64.TRYWAIT P0, [R0+URZ], R3 ;  /* 0x00000003000075a7 */ /* 0x0022a400080011ff */
[----:B--2---:R-:W-:Y:S05]  /*9590*/  @!P0 NANOSLEEP.SYNCS 0x989680 ;  /* 0x009896800000895d */ /* 0x004fea0003900000 */
[----:B------:R-:W2:Y:S02]  /*95a0*/  @!P0 SYNCS.PHASECHK.TRANS64 P0, [R0+URZ], R3 ;  /* 0x00000003000085a7 */ /* 0x000ea400080010ff */
[----:B--2---:R-:W-:Y:S05]  /*95b0*/  @!P0 BRA `(.L_x_154) ;  /* 0xfffffffc00f08947 */ /* 0x004fea000383ffff */
[----:B------:R-:W-:Y:S05]  /*95c0*/  BRA `(.L_x_155) ;  /* 0xffffff9400a07947 */ /* 0x000fea000383ffff */
.L_x_50:
[----:B----4-:R-:W-:-:S07]  /*95d0*/  MOV R0, UR5 ;  /* 0x0000000500007c02 */ /* 0x010fce0008000f00 */
.L_x_156:
[----:B-1----:R1:W2:Y:S02]  /*95e0*/  SYNCS.PHASECHK.TRANS64.TRYWAIT P0, [R0+URZ], R3 ;  /* 0x00000003000075a7 */ /* 0x0022a400080011ff */
[----:B--2---:R-:W-:Y:S05]  /*95f0*/  @!P0 NANOSLEEP.SYNCS 0x989680 ;  /* 0x009896800000895d */ /* 0x004fea0003900000 */
[----:B------:R-:W2:Y:S02]  /*9600*/  @!P0 SYNCS.PHASECHK.TRANS64 P0, [R0+URZ], R3 ;  /* 0x00000003000085a7 */ /* 0x000ea400080010ff */
[----:B--2---:R-:W-:Y:S05]  /*9610*/  @!P0 BRA `(.L_x_156) ;  /* 0xfffffffc00f08947 */ /* 0x004fea000383ffff */
[----:B------:R-:W-:Y:S05]  /*9620*/  BRA `(.L_x_157) ;  /* 0xffffff9400ac7947 */ /* 0x000fea000383ffff */
.L_x_51:
[----:B----4-:R-:W-:-:S07]  /*9630*/  MOV R0, UR5 ;  /* 0x0000000500007c02 */ /* 0x010fce0008000f00 */
.L_x_158:
[----:B-1----:R1:W2:Y:S02]  /*9640*/  SYNCS.PHASECHK.TRANS64.TRYWAIT P0, [R0+URZ], R3 ;  /* 0x00000003000075a7 */ /* 0x0022a400080011ff */
[----:B--2---:R-:W-:Y:S05]  /*9650*/  @!P0 NANOSLEEP.SYNCS 0x989680 ;  /* 0x009896800000895d */ /* 0x004fea0003900000 */
[----:B------:R-:W2:Y:S02]  /*9660*/  @!P0 SYNCS.PHASECHK.TRANS64 P0, [R0+URZ], R3 ;  /* 0x00000003000085a7 */ /* 0x000ea400080010ff */
[----:B--2---:R-:W-:Y:S05]  /*9670*/  @!P0 BRA `(.L_x_158) ;  /* 0xfffffffc00f08947 */ /* 0x004fea000383ffff */
[----:B------:R-:W-:Y:S05]  /*9680*/  BRA `(.L_x_159) ;  /* 0xffffff9400b87947 */ /* 0x000fea000383ffff */
.L_x_52:
[----:B----4-:R-:W-:-:S07]  /*9690*/  MOV R0, UR5 ;  /* 0x0000000500007c02 */ /* 0x010fce0008000f00 */
.L_x_160:
[----:B-1----:R1:W2:Y:S02]  /*96a0*/  SYNCS.PHASECHK.TRANS64.TRYWAIT P0, [R0+URZ], R3 ;  /* 0x00000003000075a7 */ /* 0x0022a400080011ff */
[----:B--2---:R-:W-:Y:S05]  /*96b0*/  @!P0 NANOSLEEP.SYNCS 0x989680 ;  /* 0x009896800000895d */ /* 0x004fea0003900000 */
[----:B------:R-:W2:Y:S02]  /*96c0*/  @!P0 SYNCS.PHASECHK.TRANS64 P0, [R0+URZ], R3 ;  /* 0x00000003000085a7 */ /* 0x000ea400080010ff */
[----:B--2---:R-:W-:Y:S05]  /*96d0*/  @!P0 BRA `(.L_x_160) ;  /* 0xfffffffc00f08947 */ /* 0x004fea000383ffff */
[----:B------:R-:W-:Y:S05]  /*96e0*/  BRA `(.L_x_161) ;  /* 0xffffff9400c47947 */ /* 0x000fea000383ffff */
.L_x_53:
[----:B----4-:R-:W-:-:S07]  /*96f0*/  MOV R0, UR5 ;  /* 0x0000000500007c02 */ /* 0x010fce0008000f00 */
.L_x_162:
[----:B-1----:R1:W2:Y:S02]  /*9700*/  SYNCS.PHASECHK.TRANS64.TRYWAIT P0, [R0+URZ], R3 ;  /* 0x00000003000075a7 */ /* 0x0022a400080011ff */
[----:B--2---:R-:W-:Y:S05]  /*9710*/  @!P0 NANOSLEEP.SYNCS 0x989680 ;  /* 0x009896800000895d */ /* 0x004fea0003900000 */
[----:B------:R-:W2:Y:S02]  /*9720*/  @!P0 SYNCS.PHASECHK.TRANS64 P0, [R0+URZ], R3 ;  /* 0x00000003000085a7 */ /* 0x000ea400080010ff */
[----:B--2---:R-:W-:Y:S05]  /*9730*/  @!P0 BRA `(.L_x_162) ;  /* 0xfffffffc00f08947 */ /* 0x004fea000383ffff */
[----:B------:R-:W-:Y:S05]  /*9740*/  BRA `(.L_x_163) ;  /* 0xffffff9400d07947 */ /* 0x000fea000383ffff */
.L_x_54:
[----:B----4-:R-:W-:-:S07]  /*9750*/  MOV R0, UR5 ;  /* 0x0000000500007c02 */ /* 0x010fce0008000f00 */
.L_x_164:
[----:B-1----:R1:W2:Y:S02]  /*9760*/  SYNCS.PHASECHK.TRANS64.TRYWAIT P0, [R0+URZ], R3 ;  /* 0x00000003000075a7 */ /* 0x0022a400080011ff */
[----:B--2---:R-:W-:Y:S05]  /*9770*/  @!P0 NANOSLEEP.SYNCS 0x989680 ;  /* 0x009896800000895d */ /* 0x004fea0003900000 */
[----:B------:R-:W2:Y:S02]  /*9780*/  @!P0 SYNCS.PHASECHK.TRANS64 P0, [R0+URZ], R3 ;  /* 0x00000003000085a7 */ /* 0x000ea400080010ff */
[----:B--2---:R-:W-:Y:S05]  /*9790*/  @!P0 BRA `(.L_x_164) ;  /* 0xfffffffc00f08947 */ /* 0x004fea000383ffff */
[----:B------:R-:W-:Y:S05]  /*97a0*/  BRA `(.L_x_165) ;  /* 0xffffff9400dc7947 */ /* 0x000fea000383ffff */
.L_x_55:
[----:B----4-:R-:W-:-:S07]  /*97b0*/  MOV R0, UR5 ;  /* 0x0000000500007c02 */ /* 0x010fce0008000f00 */
.L_x_166:
[----:B-1----:R1:W2:Y:S02]  /*97c0*/  SYNCS.PHASECHK.TRANS64.TRYWAIT P0, [R0+URZ], R3 ;  /* 0x00000003000075a7 */ /* 0x0022a400080011ff */
[----:B--2---:R-:W-:Y:S05]  /*97d0*/  @!P0 NANOSLEEP.SYNCS 0x989680 ;  /* 0x009896800000895d */ /* 0x004fea0003900000 */
[----:B------:R-:W2:Y:S02]  /*97e0*/  @!P0 SYNCS.PHASECHK.TRANS64 P0, [R0+URZ], R3 ;  /* 0x00000003000085a7 */ /* 0x000ea400080010ff */
[----:B--2---:R-:W-:Y:S05]  /*97f0*/  @!P0 BRA `(.L_x_166) ;  /* 0xfffffffc00f08947 */ /* 0x004fea000383ffff */
[----:B------:R-:W-:Y:S05]  /*9800*/  BRA `(.L_x_167) ;  /* 0xffffff9400e87947 */ /* 0x000fea000383ffff */
.L_x_56:
[----:B----4-:R-:W-:-:S07]  /*9810*/  MOV R0, UR5 ;  /* 0x0000000500007c02 */ /* 0x010fce0008000f00 */
.L_x_168:
[----:B-1----:R1:W2:Y:S02]  /*9820*/  SYNCS.PHASECHK.TRANS64.TRYWAIT P0, [R0+URZ], R3 ;  /* 0x00000003000075a7 */ /* 0x0022a400080011ff */
[----:B--2---:R-:W-:Y:S05]  /*9830*/  @!P0 NANOSLEEP.SYNCS 0x989680 ;  /* 0x009896800000895d */ /* 0x004fea0003900000 */
[----:B------:R-:W2:Y:S02]  /*9840*/  @!P0 SYNCS.PHASECHK.TRANS64 P0, [R0+URZ], R3 ;  /* 0x00000003000085a7 */ /* 0x000ea400080010ff */
[----:B--2---:R-:W-:Y:S05]  /*9850*/  @!P0 BRA `(.L_x_168) ;  /* 0xfffffffc00f08947 */ /* 0x004fea000383ffff */
[----:B------:R-:W-:Y:S05]  /*9860*/  BRA `(.L_x_169) ;  /* 0xffffff9400f47947 */ /* 0x000fea000383ffff */
.L_x_57:
[----:B----4-:R-:W-:-:S07]  /*9870*/  MOV R0, UR5 ;  /* 0x0000000500007c02 */ /* 0x010fce0008000f00 */
.L_x_170:
[----:B-1----:R1:W2:Y:S02]  /*9880*/  SYNCS.PHASECHK.TRANS64.TRYWAIT P0, [R0+URZ], R3 ;  /* 0x00000003000075a7 */ /* 0x0022a400080011ff */
[----:B--2---:R-:W-:Y:S05]  /*9890*/  @!P0 NANOSLEEP.SYNCS 0x989680 ;  /* 0x009896800000895d */ /* 0x004fea0003900000 */
[----:B------:R-:W2:Y:S02]  /*98a0*/  @!P0 SYNCS.PHASECHK.TRANS64 P0, [R0+URZ], R3 ;  /* 0x00000003000085a7 */ /* 0x000ea400080010ff */
[----:B--2---:R-:W-:Y:S05]  /*98b0*/  @!P0 BRA `(.L_x_170) ;  /* 0xfffffffc00f08947 */ /* 0x004fea000383ffff */
[----:B------:R-:W-:Y:S05]  /*98c0*/  BRA `(.L_x_171) ;  /* 0xffffff9800007947 */ /* 0x000fea000383ffff */
.L_x_58:
[----:B----4-:R-:W-:-:S07]  /*98d0*/  MOV R0, UR5 ;  /* 0x0000000500007c02 */ /* 0x010fce0008000f00 */
.L_x_172:
[----:B-1----:R1:W2:Y:S02]  /*98e0*/  SYNCS.PHASECHK.TRANS64.TRYWAIT P0, [R0+URZ], R3 ;  /* 0x00000003000075a7 */ /* 0x0022a400080011ff */
[----:B--2---:R-:W-:Y:S05]  /*98f0*/  @!P0 NANOSLEEP.SYNCS 0x989680 ;  /* 0x009896800000895d */ /* 0x004fea0003900000 */
[----:B------:R-:W2:Y:S02]  /*9900*/  @!P0 SYNCS.PHASECHK.TRANS64 P0, [R0+URZ], R3 ;  /* 0x00000003000085a7 */ /* 0x000ea400080010ff */
[----:B--2---:R-:W-:Y:S05]  /*9910*/  @!P0 BRA `(.L_x_172) ;  /* 0xfffffffc00f08947 */ /* 0x004fea000383ffff */
[----:B------:R-:W-:Y:S05]  /*9920*/  BRA `(.L_x_173) ;  /* 0xffffff98000c7947 */ /* 0x000fea000383ffff */
.L_x_59:
[----:B----4-:R-:W-:-:S07]  /*9930*/  MOV R0, UR5 ;  /* 0x0000000500007c02 */ /* 0x010fce0008000f00 */
.L_x_174:
[----:B-1----:R1:W2:Y:S02]  /*9940*/  SYNCS.PHASECHK.TRANS64.TRYWAIT P0, [R0+URZ], R3 ;  /* 0x00000003000075a7 */ /* 0x0022a400080011ff */
[----:B--2---:R-:W-:Y:S05]  /*9950*/  @!P0 NANOSLEEP.SYNCS 0x989680 ;  /* 0x009896800000895d */ /* 0x004fea0003900000 */
[----:B------:R-:W2:Y:S02]  /*9960*/  @!P0 SYNCS.PHASECHK.TRANS64 P0, [R0+URZ], R3 ;  /* 0x00000003000085a7 */ /* 0x000ea400080010ff */
[----:B--2---:R-:W-:Y:S05]  /*9970*/  @!P0 BRA `(.L_x_174) ;  /* 0xfffffffc00f08947 */ /* 0x004fea000383ffff */
[----:B------:R-:W-:Y:S05]  /*9980*/  BRA `(.L_x_175) ;  /* 0xffffff9800187947 */ /* 0x000fea000383ffff */
.L_x_62:
[----:B-1----:R1:W2:Y:S02]  /*9990*/  SYNCS.PHASECHK.TRANS64.TRYWAIT P0, [R0+URZ+0x210], R5 ;  /* 0x00021005000075a7 */ /* 0x0022a400080011ff */
[----:B--2---:R-:W-:Y:S05]  /*99a0*/  @!P0 NANOSLEEP.SYNCS 0x989680 ;  /* 0x009896800000895d */ /* 0x004fea0003900000 */
[----:B------:R-:W2:Y:S02]  /*99b0*/  @!P0 SYNCS.PHASECHK.TRANS64 P0, [R0+URZ+0x210], R5 ;  /* 0x00021005000085a7 */ /* 0x000ea400080010ff */
[----:B--2---:R-:W-:Y:S05]  /*99c0*/  @!P0 BRA `(.L_x_62) ;  /* 0xfffffffc00f08947 */ /* 0x004fea000383ffff */
[----:B------:R-:W-:Y:S05]  /*99d0*/  BRA `(.L_x_176) ;  /* 0xffffff9800747947 */ /* 0x000fea000383ffff */
.L_x_63:
[----:B------:R-:W-:-:S07]  /*99e0*/  MOV R0, UR5 ;  /* 0x0000000500007c02 */ /* 0x000fce0008000f00 */
.L_x_177:
[----:B-1----:R1:W2:Y:S02]  /*99f0*/  SYNCS.PHASECHK.TRANS64.TRYWAIT P0, [R0+URZ+0x1c0], R5 ;  /* 0x0001c005000075a7 */ /* 0x0022a400080011ff */
[----:B--2---:R-:W-:Y:S05]  /*9a00*/  @!P0 NANOSLEEP.SYNCS 0x989680 ;  /* 0x009896800000895d */ /* 0x004fea0003900000 */
[----:B------:R-:W2:Y:S02]  /*9a10*/  @!P0 SYNCS.PHASECHK.TRANS64 P0, [R0+URZ+0x1c0], R5 ;  /* 0x0001c005000085a7 */ /* 0x000ea400080010ff */
[----:B--2---:R-:W-:Y:S05]  /*9a20*/  @!P0 BRA `(.L_x_177) ;  /* 0xfffffffc00f08947 */ /* 0x004fea000383ffff */
[----:B------:R-:W-:Y:S05]  /*9a30*/  BRA `(.L_x_178) ;  /* 0xffffff9800847947 */ /* 0x000fea000383ffff */
.L_x_64:
[----:B-1----:R1:W2:Y:S02]  /*9a40*/  SYNCS.PHASECHK.TRANS64.TRYWAIT P1, [R0+URZ+0x1b0], R5 ;  /* 0x0001b005000075a7 */ /* 0x0022a400080211ff */
[----:B--2---:R-:W-:Y:S05]  /*9a50*/  @!P1 NANOSLEEP.SYNCS 0x989680 ;  /* 0x009896800000995d */ /* 0x004fea0003900000 */
[----:B------:R-:W2:Y:S02]  /*9a60*/  @!P1 SYNCS.PHASECHK.TRANS64 P1, [R0+URZ+0x1b0], R5 ;  /* 0x0001b005000095a7 */ /* 0x000ea400080210ff */
[----:B--2---:R-:W-:Y:S05]  /*9a70*/  @!P1 BRA `(.L_x_64) ;  /* 0xfffffffc00f09947 */ /* 0x004fea000383ffff */
[----:B------:R-:W-:Y:S05]  /*9a80*/  BRA `(.L_x_179) ;  /* 0xffffff9800b47947 */ /* 0x000fea000383ffff */
.L_x_67:
[----:B------:R-:W-:-:S07]  /*9a90*/  MOV R0, UR5 ;  /* 0x0000000500007c02 */ /* 0x000fce0008000f00 */
.L_x_180:
[----:B-1----:R1:W2:Y:S02]  /*9aa0*/  SYNCS.PHASECHK.TRANS64.TRYWAIT P0, [R0+URZ+0x1c0], R3 ;  /* 0x0001c003000075a7 */ /* 0x0022a400080011ff */
[----:B--2---:R-:W-:Y:S05]  /*9ab0*/  @!P0 NANOSLEEP.SYNCS 0x989680 ;  /* 0x009896800000895d */ /* 0x004fea0003900000 */
[----:B------:R-:W2:Y:S02]  /*9ac0*/  @!P0 SYNCS.PHASECHK.TRANS64 P0, [R0+URZ+0x1c0], R3 ;  /* 0x0001c003000085a7 */ /* 0x000ea400080010ff */
[----:B--2---:R-:W-:Y:S05]  /*9ad0*/  @!P0 BRA `(.L_x_180) ;  /* 0xfffffffc00f08947 */ /* 0x004fea000383ffff */
[----:B------:R-:W-:Y:S05]  /*9ae0*/  BRA `(.L_x_66) ;  /* 0xffffff9c00087947 */ /* 0x000fea000383ffff */
.L_x_74:
[----:B-1----:R1:W2:Y:S02]  /*9af0*/  SYNCS.PHASECHK.TRANS64.TRYWAIT P1, [R0+URZ+0x1b0], R5 ;  /* 0x0001b005000075a7 */ /* 0x0022a400080211ff */
[----:B--2---:R-:W-:Y:S05]  /*9b00*/  @!P1 NANOSLEEP.SYNCS 0x989680 ;  /* 0x009896800000995d */ /* 0x004fea0003900000 */
[----:B------:R-:W2:Y:S02]  /*9b10*/  @!P1 SYNCS.PHASECHK.TRANS64 P1, [R0+URZ+0x1b0], R5 ;  /* 0x0001b005000095a7 */ /* 0x000ea400080210ff */
[----:B--2---:R-:W-:Y:S05]  /*9b20*/  @!P1 BRA `(.L_x_74) ;  /* 0xfffffffc00f09947 */ /* 0x004fea000383ffff */
[----:B------:R-:W-:Y:S05]  /*9b30*/  BRA `(.L_x_181) ;  /* 0xffffffa000607947 */ /* 0x000fea000383ffff */
.L_x_75:
[----:B------:R-:W-:-:S07]  /*9b40*/  MOV R3, UR9 ;  /* 0x0000000900037c02 */ /* 0x000fce0008000f00 */
.L_x_182:
[----:B-1----:R1:W2:Y:S02]  /*9b50*/  SYNCS.PHASECHK.TRANS64.TRYWAIT P0, [R3+URZ+0x1f0], R0 ;  /* 0x0001f000030075a7 */ /* 0x0022a400080011ff */
[----:B--2---:R-:W-:Y:S05]  /*9b60*/  @!P0 NANOSLEEP.SYNCS 0x989680 ;  /* 0x009896800000895d */ /* 0x004fea0003900000 */
[----:B------:R-:W2:Y:S02]  /*9b70*/  @!P0 SYNCS.PHASECHK.TRANS64 P0, [R3+URZ+0x1f0], R0 ;  /* 0x0001f000030085a7 */ /* 0x000ea400080010ff */
[----:B--2---:R-:W-:Y:S05]  /*9b80*/  @!P0 BRA `(.L_x_182) ;  /* 0xfffffffc00f08947 */ /* 0x004fea000383ffff */
[----:B------:R-:W-:Y:S05]  /*9b90*/  BRA `(.L_x_183) ;  /* 0xffffffa000947947 */ /* 0x000fea000383ffff */
.L_x_78:
[----:B------:R-:W-:Y:S07]  /*9ba0*/  MOV R0, UR7 ;  /* 0x0000000700007c02 */ /* 0x000fee0008000f00 */
.L_x_184:
[----:B-1----:R1:W2:Y:S02]  /*9bb0*/  SYNCS.PHASECHK.TRANS64.TRYWAIT P0, [R0+URZ], R3 ;  /* 0x00000003000075a7 */ /* 0x0022a400080011ff */
[----:B--2---:R-:W-:Y:S05]  /*9bc0*/  @!P0 NANOSLEEP.SYNCS 0x989680 ;  /* 0x009896800000895d */ /* 0x004fea0003900000 */
[----:B------:R-:W2:Y:S02]  /*9bd0*/  @!P0 SYNCS.PHASECHK.TRANS64 P0, [R0+URZ], R3 ;  /* 0x00000003000085a7 */ /* 0x000ea400080010ff */
[----:B--2---:R-:W-:Y:S05]  /*9be0*/  @!P0 BRA `(.L_x_184) ;  /* 0xfffffffc00f08947 */ /* 0x004fea000383ffff */
[----:B------:R-:W-:Y:S05]  /*9bf0*/  BRA `(.L_x_77) ;  /* 0xffffffa000b47947 */ /* 0x000fea000383ffff */
.L_x_81:
[----:B------:R-:W-:-:S07]  /*9c00*/  MOV R0, UR5 ;  /* 0x0000000500007c02 */ /* 0x000fce0008000f00 */
.L_x_185:
[----:B--2---:R2:W3:Y:S02]  /*9c10*/  SYNCS.PHASECHK.TRANS64.TRYWAIT P0, [R0+URZ], R3 ;  /* 0x00000003000075a7 */ /* 0x0044e400080011ff */
[----:B---3--:R-:W-:Y:S05]  /*9c20*/  @!P0 NANOSLEEP.SYNCS 0x989680 ;  /* 0x009896800000895d */ /* 0x008fea0003900000 */
[----:B------:R-:W3:Y:S02]  /*9c30*/  @!P0 SYNCS.PHASECHK.TRANS64 P0, [R0+URZ], R3 ;  /* 0x00000003000085a7 */ /* 0x000ee400080010ff */
[----:B---3--:R-:W-:Y:S05]  /*9c40*/  @!P0 BRA `(.L_x_185) ;  /* 0xfffffffc00f08947 */ /* 0x008fea000383ffff */
[----:B------:R-:W-:Y:S05]  /*9c50*/  BRA `(.L_x_186) ;  /* 0xffffffa400547947 */ /* 0x000fea000383ffff */
.L_x_82:
[----:B------:R-:W-:-:S07]  /*9c60*/  MOV R0, UR5 ;  /* 0x0000000500007c02 */ /* 0x000fce0008000f00 */
.L_x_187:
[----:B--2---:R2:W3:Y:S02]  /*9c70*/  SYNCS.PHASECHK.TRANS64.TRYWAIT P0, [R0+URZ], R3 ;  /* 0x00000003000075a7 */ /* 0x0044e400080011ff */
[----:B---3--:R-:W-:Y:S05]  /*9c80*/  @!P0 NANOSLEEP.SYNCS 0x989680 ;  /* 0x009896800000895d */ /* 0x008fea0003900000 */
[----:B------:R-:W3:Y:S02]  /*9c90*/  @!P0 SYNCS.PHASECHK.TRANS64 P0, [R0+URZ], R3 ;  /* 0x00000003000085a7 */ /* 0x000ee400080010ff */
[----:B---3--:R-:W-:Y:S05]  /*9ca0*/  @!P0 BRA `(.L_x_187) ;  /* 0xfffffffc00f08947 */ /* 0x008fea000383ffff */
[----:B------:R-:W-:Y:S05]  /*9cb0*/  BRA `(.L_x_188) ;  /* 0xffffffa400607947 */ /* 0x000fea000383ffff */
.L_x_83:
[----:B------:R-:W-:-:S07]  /*9cc0*/  MOV R0, UR5 ;  /* 0x0000000500007c02 */ /* 0x000fce0008000f00 */
.L_x_189:
[----:B--2---:R2:W3:Y:S02]  /*9cd0*/  SYNCS.PHASECHK.TRANS64.TRYWAIT P0, [R0+URZ], R3 ;  /* 0x00000003000075a7 */ /* 0x0044e400080011ff */
[----:B---3--:R-:W-:Y:S05]  /*9ce0*/  @!P0 NANOSLEEP.SYNCS 0x989680 ;  /* 0x009896800000895d */ /* 0x008fea0003900000 */
[----:B------:R-:W3:Y:S02]  /*9cf0*/  @!P0 SYNCS.PHASECHK.TRANS64 P0, [R0+URZ], R3 ;  /* 0x00000003000085a7 */ /* 0x000ee400080010ff */
[----:B---3--:R-:W-:Y:S05]  /*9d00*/  @!P0 BRA `(.L_x_189) ;  /* 0xfffffffc00f08947 */ /* 0x008fea000383ffff */
[----:B------:R-:W-:Y:S05]  /*9d10*/  BRA `(.L_x_190) ;  /* 0xffffffa4006c7947 */ /* 0x000fea000383ffff */
.L_x_84:
[----:B------:R-:W-:-:S07]  /*9d20*/  MOV R0, UR7 ;  /* 0x0000000700007c02 */ /* 0x000fce0008000f00 */
.L_x_191:
[----:B--2---:R2:W3:Y:S02]  /*9d30*/  SYNCS.PHASECHK.TRANS64.TRYWAIT P0, [R0+URZ], R3 ;  /* 0x00000003000075a7 */ /* 0x0044e400080011ff */
[----:B---3--:R-:W-:Y:S05]  /*9d40*/  @!P0 NANOSLEEP.SYNCS 0x989680 ;  /* 0x009896800000895d */ /* 0x008fea0003900000 */
[----:B------:R-:W3:Y:S02]  /*9d50*/  @!P0 SYNCS.PHASECHK.TRANS64 P0, [R0+URZ], R3 ;  /* 0x00000003000085a7 */ /* 0x000ee400080010ff */
[----:B---3--:R-:W-:Y:S05]  /*9d60*/  @!P0 BRA `(.L_x_191) ;  /* 0xfffffffc00f08947 */ /* 0x008fea000383ffff */
[----:B------:R-:W-:Y:S05]  /*9d70*/  BRA `(.L_x_192) ;  /* 0xffffffa400787947 */ /* 0x000fea000383ffff */
.L_x_89:
[----:B--2---:R2:W3:Y:S02]  /*9d80*/  SYNCS.PHASECHK.TRANS64.TRYWAIT P0, [R0+URZ+0x1b0], R3 ;  /* 0x0001b003000075a7 */ /* 0x0044e400080011ff */
[----:B---3--:R-:W-:Y:S05]  /*9d90*/  @!P0 NANOSLEEP.SYNCS 0x989680 ;  /* 0x009896800000895d */ /* 0x008fea0003900000 */
[----:B------:R-:W3:Y:S02]  /*9da0*/  @!P0 SYNCS.PHASECHK.TRANS64 P0, [R0+URZ+0x1b0], R3 ;  /* 0x0001b003000085a7 */ /* 0x000ee400080010ff */
[----:B---3--:R-:W-:Y:S05]  /*9db0*/  @!P0 BRA `(.L_x_89) ;  /* 0xfffffffc00f08947 */ /* 0x008fea000383ffff */
[----:B------:R-:W-:Y:S05]  /*9dc0*/  BRA `(.L_x_193) ;  /* 0xffffffa8007c7947 */ /* 0x000fea000383ffff */
.L_x_92:
[----:B------:R-:W-:Y:S07]  /*9dd0*/  MOV R0, UR7 ;  /* 0x0000000700007c02 */ /* 0x000fee0008000f00 */
.L_x_194:
[----:B--2---:R2:W3:Y:S02]  /*9de0*/  SYNCS.PHASECHK.TRANS64.TRYWAIT P0, [R0+URZ+0x1a8], R3 ;  /* 0x0001a803000075a7 */ /* 0x0044e400080011ff */
[----:B---3--:R-:W-:Y:S05]  /*9df0*/  @!P0 NANOSLEEP.SYNCS 0x989680 ;  /* 0x009896800000895d */ /* 0x008fea0003900000 */
[----:B------:R-:W3:Y:S02]  /*9e00*/  @!P0 SYNCS.PHASECHK.TRANS64 P0, [R0+URZ+0x1a8], R3 ;  /* 0x0001a803000085a7 */ /* 0x000ee400080010ff */
[----:B---3--:R-:W-:Y:S05]  /*9e10*/  @!P0 BRA `(.L_x_194) ;  /* 0xfffffffc00f08947 */ /* 0x008fea000383ffff */
[----:B------:R-:W-:Y:S05]  /*9e20*/  BRA `(.L_x_91) ;  /* 0xffffffac005c7947 */ /* 0x000fea000383ffff */
.L_x_95:
[----:B--2---:R-:W-:Y:S07]  /*9e30*/  MOV R3, UR7 ;  /* 0x0000000700037c02 */ /* 0x004fee0008000f00 */
.L_x_195:
[----:B-1----:R1:W2:Y:S02]  /*9e40*/  SYNCS.PHASECHK.TRANS64.TRYWAIT P0, [R3+URZ+0x190], R12 ;  /* 0x0001900c030075a7 */ /* 0x0022a400080011ff */
[----:B--2---:R-:W-:Y:S05]  /*9e50*/  @!P0 NANOSLEEP.SYNCS 0x989680 ;  /* 0x009896800000895d */ /* 0x004fea0003900000 */
[----:B------:R-:W2:Y:S02]  /*9e60*/  @!P0 SYNCS.PHASECHK.TRANS64 P0, [R3+URZ+0x190], R12 ;  /* 0x0001900c030085a7 */ /* 0x000ea400080010ff */
[----:B--2---:R-:W-:Y:S05]  /*9e70*/  @!P0 BRA `(.L_x_195) ;  /* 0xfffffffc00f08947 */ /* 0x004fea000383ffff */
[----:B------:R-:W-:Y:S05]  /*9e80*/  BRA `(.L_x_196) ;  /* 0xffffffac00d47947 */ /* 0x000fea000383ffff */
.L_x_96:
[----:B------:R-:W-:Y:S07]  /*9e90*/  MOV R3, UR7 ;  /* 0x0000000700037c02 */ /* 0x000fee0008000f00 */
.L_x_197:
[----:B-1----:R1:W2:Y:S02]  /*9ea0*/  SYNCS.PHASECHK.TRANS64.TRYWAIT P0, [R3+URZ+0x198], R12 ;  /* 0x0001980c030075a7 */ /* 0x0022a400080011ff */
[----:B--2---:R-:W-:Y:S05]  /*9eb0*/  @!P0 NANOSLEEP.SYNCS 0x989680 ;  /* 0x009896800000895d */ /* 0x004fea0003900000 */
[----:B------:R-:W2:Y:S02]  /*9ec0*/  @!P0 SYNCS.PHASECHK.TRANS64 P0, [R3+URZ+0x198], R12 ;  /* 0x0001980c030085a7 */ /* 0x000ea400080010ff */
[----:B--2---:R-:W-:Y:S05]  /*9ed0*/  @!P0 BRA `(.L_x_197) ;  /* 0xfffffffc00f08947 */ /* 0x004fea000383ffff */
[----:B------:R-:W-:Y:S05]  /*9ee0*/  BRA `(.L_x_198) ;  /* 0xffffffb000547947 */ /* 0x000fea000383ffff */
.L_x_98:
[----:B------:R-:W-:-:S07]  /*9ef0*/  MOV R0, UR7 ;  /* 0x0000000700007c02 */ /* 0x000fce0008000f00 */
.L_x_199:
[----:B-1----:R1:W3:Y:S02]  /*9f00*/  SYNCS.PHASECHK.TRANS64.TRYWAIT P0, [R0+URZ+0x190], R3 ;  /* 0x00019003000075a7 */ /* 0x0022e400080011ff */
[----:B---3--:R-:W-:Y:S05]  /*9f10*/  @!P0 NANOSLEEP.SYNCS 0x989680 ;  /* 0x009896800000895d */ /* 0x008fea0003900000 */
[----:B------:R-:W3:Y:S02]  /*9f20*/  @!P0 SYNCS.PHASECHK.TRANS64 P0, [R0+URZ+0x190], R3 ;  /* 0x00019003000085a7 */ /* 0x000ee400080010ff */
[----:B---3--:R-:W-:Y:S05]  /*9f30*/  @!P0 BRA `(.L_x_199) ;  /* 0xfffffffc00f08947 */ /* 0x008fea000383ffff */
[----:B------:R-:W-:Y:S05]  /*9f40*/  BRA `(.L_x_200) ;  /* 0xffffffb000c47947 */ /* 0x000fea000383ffff */
.L_x_100:
[----:B--2---:R2:W4:Y:S02]  /*9f50*/  SYNCS.PHASECHK.TRANS64.TRYWAIT P0, [R0+URZ+0x1b0], R3 ;  /* 0x0001b003000075a7 */ /* 0x00452400080011ff */
[----:B----4-:R-:W-:Y:S05]  /*9f60*/  @!P0 NANOSLEEP.SYNCS 0x989680 ;  /* 0x009896800000895d */ /* 0x010fea0003900000 */
[----:B------:R-:W4:Y:S02]  /*9f70*/  @!P0 SYNCS.PHASECHK.TRANS64 P0, [R0+URZ+0x1b0], R3 ;  /* 0x0001b003000085a7 */ /* 0x000f2400080010ff */
[----:B----4-:R-:W-:Y:S05]  /*9f80*/  @!P0 BRA `(.L_x_100) ;  /* 0xfffffffc00f08947 */ /* 0x010fea000383ffff */
[----:B------:R-:W-:Y:S05]  /*9f90*/  BRA `(.L_x_201) ;  /* 0xffffffb400907947 */ /* 0x000fea000383ffff */
.L_x_111:
[----:B-1----:R1:W3:Y:S02]  /*9fa0*/  SYNCS.PHASECHK.TRANS64.TRYWAIT P1, [R3+URZ+0x180], R0 ;  /* 0x00018000030075a7 */ /* 0x0022e400080211ff */
[----:B---3--:R-:W-:Y:S05]  /*9fb0*/  @!P1 NANOSLEEP.SYNCS 0x989680 ;  /* 0x009896800000995d */ /* 0x008fea0003900000 */
[----:B------:R-:W3:Y:S02]  /*9fc0*/  @!P1 SYNCS.PHASECHK.TRANS64 P1, [R3+URZ+0x180], R0 ;  /* 0x00018000030095a7 */ /* 0x000ee400080210ff */
[----:B---3--:R-:W-:Y:S05]  /*9fd0*/  @!P1 BRA `(.L_x_111) ;  /* 0xfffffffc00f09947 */ /* 0x008fea000383ffff */
[----:B------:R-:W-:Y:S05]  /*9fe0*/  BRA `(.L_x_110) ;  /* 0xffffffc000b87947 */ /* 0x000fea000383ffff */
.L_x_113:
[----:B---3--:R3:W4:Y:S02]  /*9ff0*/  SYNCS.PHASECHK.TRANS64.TRYWAIT P0, [R116+URZ+0x1d0], R5 ;  /* 0x0001d005740075a7 */ /* 0x00872400080011ff */
[----:B----4-:R-:W-:Y:S05]  /*a000*/  @!P0 NANOSLEEP.SYNCS 0x989680 ;  /* 0x009896800000895d */ /* 0x010fea0003900000 */
[----:B------:R-:W4:Y:S02]  /*a010*/  @!P0 SYNCS.PHASECHK.TRANS64 P0, [R116+URZ+0x1d0], R5 ;  /* 0x0001d005740085a7 */ /* 0x000f2400080010ff */
[----:B----4-:R-:W-:Y:S05]  /*a020*/  @!P0 BRA `(.L_x_113) ;  /* 0xfffffffc00f08947 */ /* 0x010fea000383ffff */
[----:B------:R-:W-:Y:S05]  /*a030*/  BRA `(.L_x_112) ;  /* 0xffffffc400147947 */ /* 0x000fea000383ffff */
.L_x_121:
[----:B--2---:R2:W3:Y:S02]  /*a040*/  SYNCS.PHASECHK.TRANS64.TRYWAIT P0, [R125+URZ+0x180], R0 ;  /* 0x000180007d0075a7 */ /* 0x0044e400080011ff */
[----:B---3--:R-:W-:Y:S05]  /*a050*/  @!P0 NANOSLEEP.SYNCS 0x989680 ;  /* 0x009896800000895d */ /* 0x008fea0003900000 */
[----:B------:R-:W3:Y:S02]  /*a060*/  @!P0 SYNCS.PHASECHK.TRANS64 P0, [R125+URZ+0x180], R0 ;  /* 0x000180007d0085a7 */ /* 0x000ee400080010ff */
[----:B---3--:R-:W-:Y:S05]  /*a070*/  @!P0 BRA `(.L_x_121) ;  /* 0xfffffffc00f08947 */ /* 0x008fea000383ffff */
[----:B------:R-:W-:Y:S05]  /*a080*/  BRA `(.L_x_120) ;  /* 0xffffffd800187947 */ /* 0x000fea000383ffff */
        .weak           $__internal_0_$__cuda_sm10x_tcgen05_guardrail_trap_col_being_dealloced_not_returned_by_alloc
        .type           $__internal_0_$__cuda_sm10x_tcgen05_guardrail_trap_col_being_dealloced_not_returned_by_alloc,@function
        .size           $__internal_0_$__cuda_sm10x_tcgen05_guardrail_trap_col_being_dealloced_not_returned_by_alloc,($__internal_1_$__cuda_sm10x_tcgen05_guardrail_trap_phase_invalid_during_alloc - $__internal_0_$__cuda_sm10x_tcgen05_guardrail_trap_col_being_dealloced_not_returned_by_alloc)
$__internal_0_$__cuda_sm10x_tcgen05_guardrail_trap_col_being_dealloced_not_returned_by_alloc:
[----:B------:R-:W-:Y:S05]  /*a090*/  BPT.TRAP 0x1 ;  /* 0x000000040000795c */ /* 0x000fea0000300000 */
[----:B------:R-:W-:-:S04]  /*a0a0*/  HFMA2 R3, -RZ, RZ, 0, 0 ;  /* 0x00000000ff037431 */ /* 0x000fc800000001ff */
[----:B------:R-:W-:Y:S05]  /*a0b0*/  RET.REL.NODEC R2 `(_ZN7cutlass13device_kernelINS_4gemm6kernel13GemmUniversalIN4cute5tupleIJiiiiEEENS1_10collective13CollectiveMmaINS1_35MainloopSm100TmaUmmaWarpSpecializedILi24ELi2ELi4ENS5_IJNS4_1CILi1EEESB_SB_EEEEENS5_IJNSA_ILi128EEESE_NSA_ILi32EEEEEEaNS5_IJlSB_lEEEaSH_NS4_8TiledMMAINS4_8MMA_AtomIJNS4_15SM100_MMA_S8_SSIaaiLi128ELi128ELNS4_4UMMA5MajorE0ELSM_0ELNSL_8SaturateE0EEEEEENS4_6LayoutISC_NS5_IJNSA_ILi0EEESR_SR_EEEEENS5_IJNS4_10UnderscoreESU_SU_EEEEENS4_13SM90_TMA_LOADENS4_14ComposedLayoutINS4_7SwizzleILi1ELi4ELi3EEENS4_18smem_ptr_flag_bitsILi8EEENSQ_INS5_IJNSA_ILi8EEESF_EEENS5_IJSF_SB_EEEEEEEvNS4_8identityESX_S17_vS18_EENS_8epilogue10collective18CollectiveEpilogueINS1A_23Sm100TmaWarpSpecializedILi2ELi2ELi64ELb0ELb0EEEJSG_NS5_IJNSQ_ISE_SB_EENSQ_INSA_ILi64EEESB_EEEEEaSH_aSH_NS1A_6fusion15FusionCallbacksIS1E_NS1J_17LinearCombinationIaiaiLNS_15FloatRoundStyleE2EEESG_S1I_JEEENS4_5SM1004TMEM4LOAD26SM100_TMEM_LOAD_32dp32b64xESX_NSY_INSZ_ILi2ELi4ELi3EEES12_NSQ_INS5_IJS13_S1G_EEENS5_IJS1G_SB_EEEEEEENS4_39AutoVectorizingCopyWithAssumedAlignmentILi128EEENS4_14SM90_TMA_STOREES1X_S1Z_S1Z_EEEvvEEEEvNT_6ParamsE) ;  /* 0xffffff5c02d07950 */ /* 0x000fea0003c3ffff */
        .weak           $__internal_1_$__cuda_sm10x_tcgen05_guardrail_trap_phase_invalid_during_alloc
        .type           $__internal_1_$__cuda_sm10x_tcgen05_guardrail_trap_phase_invalid_during_alloc,@function
        .size           $__internal_1_$__cuda_sm10x_tcgen05_guardrail_trap_phase_invalid_during_alloc,($__internal_2_$__cuda_sm10x_tcgen05_guardrail_trap_unallocated_columns_being_dealloced - $__internal_1_$__cuda_sm10x_tcgen05_guardrail_trap_phase_invalid_during_alloc)
$__internal_1_$__cuda_sm10x_tcgen05_guardrail_trap_phase_invalid_during_alloc:
[----:B------:R-:W-:Y:S05]  /*a0c0*/  BPT.TRAP 0x1 ;  /* 0x000000040000795c */ /* 0x000fea0000300000 */
[----:B------:R-:W-:-:S04]  /*a0d0*/  MOV R3, 0x0 ;  /* 0x0000000000037802 */ /* 0x000fc80000000f00 */
[----:B------:R-:W-:Y:S05]  /*a0e0*/  RET.REL.NODEC R2 `(_ZN7cutlass13device_kernelINS_4gemm6kernel13GemmUniversalIN4cute5tupleIJiiiiEEENS1_10collective13CollectiveMmaINS1_35MainloopSm100TmaUmmaWarpSpecializedILi24ELi2ELi4ENS5_IJNS4_1CILi1EEESB_SB_EEEEENS5_IJNSA_ILi128EEESE_NSA_ILi32EEEEEEaNS5_IJlSB_lEEEaSH_NS4_8TiledMMAINS4_8MMA_AtomIJNS4_15SM100_MMA_S8_SSIaaiLi128ELi128ELNS4_4UMMA5MajorE0ELSM_0ELNSL_8SaturateE0EEEEEENS4_6LayoutISC_NS5_IJNSA_ILi0EEESR_SR_EEEEENS5_IJNS4_10UnderscoreESU_SU_EEEEENS4_13SM90_TMA_LOADENS4_14ComposedLayoutINS4_7SwizzleILi1ELi4ELi3EEENS4_18smem_ptr_flag_bitsILi8EEENSQ_INS5_IJNSA_ILi8EEESF_EEENS5_IJSF_SB_EEEEEEEvNS4_8identityESX_S17_vS18_EENS_8epilogue10collective18CollectiveEpilogueINS1A_23Sm100TmaWarpSpecializedILi2ELi2ELi64ELb0ELb0EEEJSG_NS5_IJNSQ_ISE_SB_EENSQ_INSA_ILi64EEESB_EEEEEaSH_aSH_NS1A_6fusion15FusionCallbacksIS1E_NS1J_17LinearCombinationIaiaiLNS_15FloatRoundStyleE2EEESG_S1I_JEEENS4_5SM1004TMEM4LOAD26SM100_TMEM_LOAD_32dp32b64xESX_NSY_INSZ_ILi2ELi4ELi3EEES12_NSQ_INS5_IJS13_S1G_EEENS5_IJS1G_SB_EEEEEEENS4_39AutoVectorizingCopyWithAssumedAlignmentILi128EEENS4_14SM90_TMA_STOREES1X_S1Z_S1Z_EEEvvEEEEvNT_6ParamsE) ;  /* 0xffffff5c02c47950 */ /* 0x000fea0003c3ffff */
        .weak           $__internal_2_$__cuda_sm10x_tcgen05_guardrail_trap_unallocated_columns_being_dealloced
        .type           $__internal_2_$__cuda_sm10x_tcgen05_guardrail_trap_unallocated_columns_being_dealloced,@function
        .size           $__internal_2_$__cuda_sm10x_tcgen05_guardrail_trap_unallocated_columns_being_dealloced,(.L_x_203 - $__internal_2_$__cuda_sm10x_tcgen05_guardrail_trap_unallocated_columns_being_dealloced)
$__internal_2_$__cuda_sm10x_tcgen05_guardrail_trap_unallocated_columns_being_dealloced:
[----:B------:R-:W-:Y:S05]  /*a0f0*/  BPT.TRAP 0x1 ;  /* 0x000000040000795c */ /* 0x000fea0000300000 */
[----:B------:R-:W-:-:S04]  /*a100*/  HFMA2 R3, -RZ, RZ, 0, 0 ;  /* 0x00000000ff037431 */ /* 0x000fc800000001ff */
[----:B------:R-:W-:Y:S05]  /*a110*/  RET.REL.NODEC R2 `(_ZN7cutlass13device_kernelINS_4gemm6kernel13GemmUniversalIN4cute5tupleIJiiiiEEENS1_10collective13CollectiveMmaINS1_35MainloopSm100TmaUmmaWarpSpecializedILi24ELi2ELi4ENS5_IJNS4_1CILi1EEESB_SB_EEEEENS5_IJNSA_ILi128EEESE_NSA_ILi32EEEEEEaNS5_IJlSB_lEEEaSH_NS4_8TiledMMAINS4_8MMA_AtomIJNS4_15SM100_MMA_S8_SSIaaiLi128ELi128ELNS4_4UMMA5MajorE0ELSM_0ELNSL_8SaturateE0EEEEEENS4_6LayoutISC_NS5_IJNSA_ILi0EEESR_SR_EEEEENS5_IJNS4_10UnderscoreESU_SU_EEEEENS4_13SM90_TMA_LOADENS4_14ComposedLayoutINS4_7SwizzleILi1ELi4ELi3EEENS4_18smem_ptr_flag_bitsILi8EEENSQ_INS5_IJNSA_ILi8EEESF_EEENS5_IJSF_SB_EEEEEEEvNS4_8identityESX_S17_vS18_EENS_8epilogue10collective18CollectiveEpilogueINS1A_23Sm100TmaWarpSpecializedILi2ELi2ELi64ELb0ELb0EEEJSG_NS5_IJNSQ_ISE_SB_EENSQ_INSA_ILi64EEESB_EEEEEaSH_aSH_NS1A_6fusion15FusionCallbacksIS1E_NS1J_17LinearCombinationIaiaiLNS_15FloatRoundStyleE2EEESG_S1I_JEEENS4_5SM1004TMEM4LOAD26SM100_TMEM_LOAD_32dp32b64xESX_NSY_INSZ_ILi2ELi4ELi3EEES12_NSQ_INS5_IJS13_S1G_EEENS5_IJS1G_SB_EEEEEEENS4_39AutoVectorizingCopyWithAssumedAlignmentILi128EEENS4_14SM90_TMA_STOREES1X_S1Z_S1Z_EEEvvEEEEvNT_6ParamsE) ;  /* 0xffffff5c02b87950 */ /* 0x000fea0003c3ffff */
.L_x_202:
[----:B------:R-:W-:-:S00]  /*a120*/  BRA `(.L_x_202) ;  /* 0xfffffffc00fc7947 */ /* 0x000fc0000383ffff */
[----:B------:R-:W-:-:S00]  /*a130*/  NOP ;  /* 0x0000000000007918 */ /* 0x000fc00000000000 */
        /* <DEDUP_REMOVED lines=12> */
.L_x_203:


//--------------------- .nv.global.init           --------------------------
	.section	.nv.global.init,"aw",@progbits
.nv.global.init:
	.type		$str$27,@object
	.size		$str$27,($str$28 - $str$27)
$str$27:
        /*0000*/ 	.byte	0x28, 0x61, 0x64, 0x64, 0x72, 0x65, 0x73, 0x73, 0x20, 0x26, 0x20, 0x6d, 0x61, 0x73, 0x6b, 0x29
        /*0010*/ 	.byte	0x20, 0x3d, 0x3d, 0x20, 0x30, 0x00
	.type		$str$28,@object
	.size		$str$28,($str$26 - $str$28)
$str$28:
        /*0016*/ 	.byte	0x2f, 0x74, 0x6d, 0x70, 0x2f, 0x63, 0x75, 0x74, 0x6c, 0x61, 0x73, 0x73, 0x5f, 0x73, 0x77, 0x65
        /*0026*/ 	.byte	0x65, 0x70, 0x5f, 0x73, 0x72, 0x63, 0x2f, 0x69, 0x6e, 0x63, 0x6c, 0x75, 0x64, 0x65, 0x2f, 0x63
        /*0036*/ 	.byte	0x75, 0x74, 0x65, 0x2f, 0x70, 0x6f, 0x69, 0x6e, 0x74, 0x65, 0x72, 0x5f, 0x66, 0x6c, 0x61, 0x67
        /*0046*/ 	.byte	0x67, 0x65, 0x64, 0x2e, 0x68, 0x70, 0x70, 0x00
	.type		$str$26,@object
	.size		$str$26,($str$25 - $str$26)
$str$26:
        /*004e*/ 	.byte	0x2f, 0x74, 0x6d, 0x70, 0x2f, 0x63, 0x75, 0x74, 0x6c, 0x61, 0x73, 0x73, 0x5f, 0x73, 0x77, 0x65
        /*005e*/ 	.byte	0x65, 0x70, 0x5f, 0x73, 0x72, 0x63, 0x2f, 0x69, 0x6e, 0x63, 0x6c, 0x75, 0x64, 0x65, 0x2f, 0x63
        /*006e*/ 	.byte	0x75, 0x74, 0x65, 0x2f, 0x61, 0x74, 0x6f, 0x6d, 0x2f, 0x63, 0x6f, 0x70, 0x79, 0x5f, 0x74, 0x72
        /*007e*/ 	.byte	0x61, 0x69, 0x74, 0x73, 0x5f, 0x73, 0x6d, 0x31, 0x30, 0x30, 0x2e, 0x68, 0x70, 0x70, 0x00
	.type		$str$25,@object
	.size		$str$25,(__unnamed_1 - $str$25)
$str$25:
        /*008d*/ 	.byte	0x28, 0x28, 0x75, 0x69, 0x6e, 0x74, 0x33, 0x32, 0x5f, 0x74, 0x28, 0x74, 0x68, 0x72, 0x65, 0x61
        /*009d*/ 	.byte	0x64, 0x49, 0x64, 0x78, 0x2e, 0x78, 0x29, 0x20, 0x2f, 0x20, 0x33, 0x32, 0x29, 0x20, 0x25, 0x20
        /*00ad*/ 	.byte	0x34, 0x29, 0x20, 0x3d, 0x3d, 0x20, 0x28, 0x28, 0x28, 0x74, 0x6d, 0x65, 0x6d, 0x5f, 0x61, 0x64
        /*00bd*/ 	.byte	0x64, 0x72, 0x20, 0x3e, 0x3e, 0x20, 0x31, 0x36, 0x29, 0x20, 0x2f, 0x20, 0x33, 0x32, 0x29, 0x20
        /*00cd*/ 	.byte	0x25, 0x20, 0x34, 0x29, 0x00
	.type		__unnamed_1,@object
	.size		__unnamed_1,(__unnamed_2 - __unnamed_1)
__unnamed_1:
        /*00d2*/ 	.byte	0x61, 0x75, 0x74, 0x6f, 0x20, 0x63, 0x75, 0x74, 0x65, 0x3a, 0x3a, 0x61, 0x73, 0x5f, 0x70, 0x6f
        /* <DEDUP_REMOVED lines=24> */
        /*0262*/ 	.byte	0x5d, 0x00
	.type		__unnamed_2,@object
	.size		__unnamed_2,(.L_2 - __unnamed_2)
__unnamed_2:
        /* <DEDUP_REMOVED lines=42> */
        /*0504*/ 	.byte	0x43, 0x3c, 0x30, 0x3e, 0x3e, 0x3e, 0x3e, 0x5d, 0x00
.L_2:


//--------------------- .nv.shared._ZN7cutlass13device_kernelINS_4gemm6kernel13GemmUniversalIN4cute5tupleIJiiiiEEENS1_10collective13CollectiveMmaINS1_35MainloopSm100TmaUmmaWarpSpecializedILi24ELi2ELi4ENS5_IJNS4_1CILi1EEESB_SB_EEEEENS5_IJNSA_ILi128EEESE_NSA_ILi32EEEEEEaNS5_IJlSB_lEEEaSH_NS4_8TiledMMAINS4_8MMA_AtomIJNS4_15SM100_MMA_S8_SSIaaiLi128ELi128ELNS4_4UMMA5MajorE0ELSM_0ELNSL_8SaturateE0EEEEEENS4_6LayoutISC_NS5_IJNSA_ILi0EEESR_SR_EEEEENS5_IJNS4_10UnderscoreESU_SU_EEEEENS4_13SM90_TMA_LOADENS4_14ComposedLayoutINS4_7SwizzleILi1ELi4ELi3EEENS4_18smem_ptr_flag_bitsILi8EEENSQ_INS5_IJNSA_ILi8EEESF_EEENS5_IJSF_SB_EEEEEEEvNS4_8identityESX_S17_vS18_EENS_8epilogue10collective18CollectiveEpilogueINS1A_23Sm100TmaWarpSpecializedILi2ELi2ELi64ELb0ELb0EEEJSG_NS5_IJNSQ_ISE_SB_EENSQ_INSA_ILi64EEESB_EEEEEaSH_aSH_NS1A_6fusion15FusionCallbacksIS1E_NS1J_17LinearCombinationIaiaiLNS_15FloatRoundStyleE2EEESG_S1I_JEEENS4_5SM1004TMEM4LOAD26SM100_TMEM_LOAD_32dp32b64xESX_NSY_INSZ_ILi2ELi4ELi3EEES12_NSQ_INS5_IJS13_S1G_EEENS5_IJS1G_SB_EEEEEEENS4_39AutoVectorizingCopyWithAssumedAlignmentILi128EEENS4_14SM90_TMA_STOREES1X_S1Z_S1Z_EEEvvEEEEvNT_6ParamsE --------------------------
	.section	.nv.shared._ZN7cutlass13device_kernelINS_4gemm6kernel13GemmUniversalIN4cute5tupleIJiiiiEEENS1_10collective13CollectiveMmaINS1_35MainloopSm100TmaUmmaWarpSpecializedILi24ELi2ELi4ENS5_IJNS4_1CILi1EEESB_SB_EEEEENS5_IJNSA_ILi128EEESE_NSA_ILi32EEEEEEaNS5_IJlSB_lEEEaSH_NS4_8TiledMMAINS4_8MMA_AtomIJNS4_15SM100_MMA_S8_SSIaaiLi128ELi128ELNS4_4UMMA5MajorE0ELSM_0ELNSL_8SaturateE0EEEEEENS4_6LayoutISC_NS5_IJNSA_ILi0EEESR_SR_EEEEENS5_IJNS4_10UnderscoreESU_SU_EEEEENS4_13SM90_TMA_LOADENS4_14ComposedLayoutINS4_7SwizzleILi1ELi4ELi3EEENS4_18smem_ptr_flag_bitsILi8EEENSQ_INS5_IJNSA_ILi8EEESF_EEENS5_IJSF_SB_EEEEEEEvNS4_8identityESX_S17_vS18_EENS_8epilogue10collective18CollectiveEpilogueINS1A_23Sm100TmaWarpSpecializedILi2ELi2ELi64ELb0ELb0EEEJSG_NS5_IJNSQ_ISE_SB_EENSQ_INSA_ILi64EEESB_EEEEEaSH_aSH_NS1A_6fusion15FusionCallbacksIS1E_NS1J_17LinearCombinationIaiaiLNS_15FloatRoundStyleE2EEESG_S1I_JEEENS4_5SM1004TMEM4LOAD26SM100_TMEM_LOAD_32dp32b64xESX_NSY_INSZ_ILi2ELi4ELi3EEES12_NSQ_INS5_IJS13_S1G_EEENS5_IJS1G_SB_EEEEEEENS4_39AutoVectorizingCopyWithAssumedAlignmentILi128EEENS4_14SM90_TMA_STOREES1X_S1Z_S1Z_EEEvvEEEEvNT_6ParamsE,"aw",@nobits
	.sectionflags	@""
	.align	16
	.zero		1024


//--------------------- .nv.shared.reserved.0     --------------------------
	.section	.nv.shared.reserved.0,"aw",@nobits
	.weak		__nv_reservedSMEM_offset_0_alias
	.size		__nv_reservedSMEM_offset_0_alias, 0, 64
	.other		__nv_reservedSMEM_offset_0_alias,@"STO_CUDA_RESERVED_SHARED STV_DEFAULT"
__nv_reservedSMEM_offset_0_alias:
	.zero		0
.nv.shared.reserved.0:
	.zero		64
	.weak		__nv_reservedSMEM_tcgen05_partition
	.type		__nv_reservedSMEM_tcgen05_partition,@object
	.size		__nv_reservedSMEM_tcgen05_partition,(.L_0 - __nv_reservedSMEM_tcgen05_partition)
__nv_reservedSMEM_tcgen05_partition:
	.zero		32
.L_0:


//--------------------- .nv.global                --------------------------
	.section	.nv.global,"aw",@nobits
.nv.global:
	.type		_ZN39_INTERNAL_a9b9aba6_4_k_cu_66a0be32_99804cute1_E,@object
	.size		_ZN39_INTERNAL_a9b9aba6_4_k_cu_66a0be32_99804cute1_E,(_ZN39_INTERNAL_a9b9aba6_4_k_cu_66a0be32_99804cuda3std3__45__cpo6cbeginE - _ZN39_INTERNAL_a9b9aba6_4_k_cu_66a0be32_99804cute1_E)
_ZN39_INTERNAL_a9b9aba6_4_k_cu_66a0be32_99804cute1_E:
	.zero		1
	.type		_ZN39_INTERNAL_a9b9aba6_4_k_cu_66a0be32_99804cuda3std3__45__cpo6cbeginE,@object
	.size		_ZN39_INTERNAL_a9b9aba6_4_k_cu_66a0be32_99804cuda3std3__45__cpo6cbeginE,(_ZN39_INTERNAL_a9b9aba6_4_k_cu_66a0be32_99804cuda3std3__48in_placeE - _ZN39_INTERNAL_a9b9aba6_4_k_cu_66a0be32_99804cuda3std3__45__cpo6cbeginE)
_ZN39_INTERNAL_a9b9aba6_4_k_cu_66a0be32_99804cuda3std3__45__cpo6cbeginE:
	.zero		1
	.type		_ZN39_INTERNAL_a9b9aba6_4_k_cu_66a0be32_99804cuda3std3__48in_placeE,@object
	.size		_ZN39_INTERNAL_a9b9aba6_4_k_cu_66a0be32_99804cuda3std3__48in_placeE,(_ZN39_INTERNAL_a9b9aba6_4_k_cu_66a0be32_99804cuda3std6ranges3__45__cpo9iter_moveE - _ZN39_INTERNAL_a9b9aba6_4_k_cu_66a0be32_99804cuda3std3__48in_placeE)
_ZN39_INTERNAL_a9b9aba6_4_k_cu_66a0be32_99804cuda3std3__48in_placeE:
	.zero		1
	.type		_ZN39_INTERNAL_a9b9aba6_4_k_cu_66a0be32_99804cuda3std6ranges3__45__cpo9iter_moveE,@object
	.size		_ZN39_INTERNAL_a9b9aba6_4_k_cu_66a0be32_99804cuda3std6ranges3__45__cpo9iter_moveE,(_ZN39_INTERNAL_a9b9aba6_4_k_cu_66a0be32_99804cuda3std3__45__cpo5beginE - _ZN39_INTERNAL_a9b9aba6_4_k_cu_66a0be32_99804cuda3std6ranges3__45__cpo9iter_moveE)
_ZN39_INTERNAL_a9b9aba6_4_k_cu_66a0be32_99804cuda3std6ranges3__45__cpo9iter_moveE:
	.zero		1
	.type		_ZN39_INTERNAL_a9b9aba6_4_k_cu_66a0be32_99804cuda3std3__45__cpo5beginE,@object
	.size		_ZN39_INTERNAL_a9b9aba6_4_k_cu_66a0be32_99804cuda3std3__45__cpo5beginE,(_ZN39_INTERNAL_a9b9aba6_4_k_cu_66a0be32_99804cuda3std3__441_GLOBAL__N__a9b9aba6_4_k_cu_66a0be32_99806ignoreE - _ZN39_INTERNAL_a9b9aba6_4_k_cu_66a0be32_99804cuda3std3__45__cpo5beginE)
_ZN39_INTERNAL_a9b9aba6_4_k_cu_66a0be32_99804cuda3std3__45__cpo5beginE:
	.zero		1
	.type		_ZN39_INTERNAL_a9b9aba6_4_k_cu_66a0be32_99804cuda3std3__441_GLOBAL__N__a9b9aba6_4_k_cu_66a0be32_99806ignoreE,@object
	.size		_ZN39_INTERNAL_a9b9aba6_4_k_cu_66a0be32_99804cuda3std3__441_GLOBAL__N__a9b9aba6_4_k_cu_66a0be32_99806ignoreE,(_ZN39_INTERNAL_a9b9aba6_4_k_cu_66a0be32_99804cute7productE - _ZN39_INTERNAL_a9b9aba6_4_k_cu_66a0be32_99804cuda3std3__441_GLOBAL__N__a9b9aba6_4_k_cu_66a0be32_99806ignoreE)
_ZN39_INTERNAL_a9b9aba6_4_k_cu_66a0be32_99804cuda3std3__441_GLOBAL__N__a9b9aba6_4_k_cu_66a0be32_99806ignoreE:
	.zero		1
	.type		_ZN39_INTERNAL_a9b9aba6_4_k_cu_66a0be32_99804cute7productE,@object
	.size		_ZN39_INTERNAL_a9b9aba6_4_k_cu_66a0be32_99804cute7productE,(_ZN39_INTERNAL_a9b9aba6_4_k_cu_66a0be32_99804cuda3std3__45__cpo3endE - _ZN39_INTERNAL_a9b9aba6_4_k_cu_66a0be32_99804cute7productE)
_ZN39_INTERNAL_a9b9aba6_4_k_cu_66a0be32_99804cute7productE:
	.zero		1
	.type		_ZN39_INTERNAL_a9b9aba6_4_k_cu_66a0be32_99804cuda3std3__45__cpo3endE,@object
	.size		_ZN39_INTERNAL_a9b9aba6_4_k_cu_66a0be32_99804cuda3std3__45__cpo3endE,(_ZN39_INTERNAL_a9b9aba6_4_k_cu_66a0be32_99804cuda3std3__419piecewise_constructE - _ZN39_INTERNAL_a9b9aba6_4_k_cu_66a0be32_99804cuda3std3__45__cpo3endE)
_ZN39_INTERNAL_a9b9aba6_4_k_cu_66a0be32_99804cuda3std3__45__cpo3endE:
	.zero		1
	.type		_ZN39_INTERNAL_a9b9aba6_4_k_cu_66a0be32_99804cuda3std3__419piecewise_constructE,@object
	.size		_ZN39_INTERNAL_a9b9aba6_4_k_cu_66a0be32_99804cuda3std3__419piecewise_constructE,(_ZN39_INTERNAL_a9b9aba6_4_k_cu_66a0be32_99804cuda3std3__45__cpo4cendE - _ZN39_INTERNAL_a9b9aba6_4_k_cu_66a0be32_99804cuda3std3__419piecewise_constructE)
_ZN39_INTERNAL_a9b9aba6_4_k_cu_66a0be32_99804cuda3std3__419piecewise_constructE:
	.zero		1
	.type		_ZN39_INTERNAL_a9b9aba6_4_k_cu_66a0be32_99804cuda3std3__45__cpo4cendE,@object
	.size		_ZN39_INTERNAL_a9b9aba6_4_k_cu_66a0be32_99804cuda3std3__45__cpo4cendE,(_ZN39_INTERNAL_a9b9aba6_4_k_cu_66a0be32_99804cuda3std6ranges3__45__cpo4swapE - _ZN39_INTERNAL_a9b9aba6_4_k_cu_66a0be32_99804cuda3std3__45__cpo4cendE)
_ZN39_INTERNAL_a9b9aba6_4_k_cu_66a0be32_99804cuda3std3__45__cpo4cendE:
	.zero		1
	.type		_ZN39_INTERNAL_a9b9aba6_4_k_cu_66a0be32_99804cuda3std6ranges3__45__cpo4swapE,@object
	.size		_ZN39_INTERNAL_a9b9aba6_4_k_cu_66a0be32_99804cuda3std6ranges3__45__cpo4swapE,(.L_10 - _ZN39_INTERNAL_a9b9aba6_4_k_cu_66a0be32_99804cuda3std6ranges3__45__cpo4swapE)
_ZN39_INTERNAL_a9b9aba6_4_k_cu_66a0be32_99804cuda3std6ranges3__45__cpo4swapE:
	.zero		1
.L_10:


//--------------------- .nv.constant0._ZN7cutlass13device_kernelINS_4gemm6kernel13GemmUniversalIN4cute5tupleIJiiiiEEENS1_10collective13CollectiveMmaINS1_35MainloopSm100TmaUmmaWarpSpecializedILi24ELi2ELi4ENS5_IJNS4_1CILi1EEESB_SB_EEEEENS5_IJNSA_ILi128EEESE_NSA_ILi32EEEEEEaNS5_IJlSB_lEEEaSH_NS4_8TiledMMAINS4_8MMA_AtomIJNS4_15SM100_MMA_S8_SSIaaiLi128ELi128ELNS4_4UMMA5MajorE0ELSM_0ELNSL_8SaturateE0EEEEEENS4_6LayoutISC_NS5_IJNSA_ILi0EEESR_SR_EEEEENS5_IJNS4_10UnderscoreESU_SU_EEEEENS4_13SM90_TMA_LOADENS4_14ComposedLayoutINS4_7SwizzleILi1ELi4ELi3EEENS4_18smem_ptr_flag_bitsILi8EEENSQ_INS5_IJNSA_ILi8EEESF_EEENS5_IJSF_SB_EEEEEEEvNS4_8identityESX_S17_vS18_EENS_8epilogue10collective18CollectiveEpilogueINS1A_23Sm100TmaWarpSpecializedILi2ELi2ELi64ELb0ELb0EEEJSG_NS5_IJNSQ_ISE_SB_EENSQ_INSA_ILi64EEESB_EEEEEaSH_aSH_NS1A_6fusion15FusionCallbacksIS1E_NS1J_17LinearCombinationIaiaiLNS_15FloatRoundStyleE2EEESG_S1I_JEEENS4_5SM1004TMEM4LOAD26SM100_TMEM_LOAD_32dp32b64xESX_NSY_INSZ_ILi2ELi4ELi3EEES12_NSQ_INS5_IJS13_S1G_EEENS5_IJS1G_SB_EEEEEEENS4_39AutoVectorizingCopyWithAssumedAlignmentILi128EEENS4_14SM90_TMA_STOREES1X_S1Z_S1Z_EEEvvEEEEvNT_6ParamsE --------------------------
	.section	.nv.constant0._ZN7cutlass13device_kernelINS_4gemm6kernel13GemmUniversalIN4cute5tupleIJiiiiEEENS1_10collective13CollectiveMmaINS1_35MainloopSm100TmaUmmaWarpSpecializedILi24ELi2ELi4ENS5_IJNS4_1CILi1EEESB_SB_EEEEENS5_IJNSA_ILi128EEESE_NSA_ILi32EEEEEEaNS5_IJlSB_lEEEaSH_NS4_8TiledMMAINS4_8MMA_AtomIJNS4_15SM100_MMA_S8_SSIaaiLi128ELi128ELNS4_4UMMA5MajorE0ELSM_0ELNSL_8SaturateE0EEEEEENS4_6LayoutISC_NS5_IJNSA_ILi0EEESR_SR_EEEEENS5_IJNS4_10UnderscoreESU_SU_EEEEENS4_13SM90_TMA_LOADENS4_14ComposedLayoutINS4_7SwizzleILi1ELi4ELi3EEENS4_18smem_ptr_flag_bitsILi8EEENSQ_INS5_IJNSA_ILi8EEESF_EEENS5_IJSF_SB_EEEEEEEvNS4_8identityESX_S17_vS18_EENS_8epilogue10collective18CollectiveEpilogueINS1A_23Sm100TmaWarpSpecializedILi2ELi2ELi64ELb0ELb0EEEJSG_NS5_IJNSQ_ISE_SB_EENSQ_INSA_ILi64EEESB_EEEEEaSH_aSH_NS1A_6fusion15FusionCallbacksIS1E_NS1J_17LinearCombinationIaiaiLNS_15FloatRoundStyleE2EEESG_S1I_JEEENS4_5SM1004TMEM4LOAD26SM100_TMEM_LOAD_32dp32b64xESX_NSY_INSZ_ILi2ELi4ELi3EEES12_NSQ_INS5_IJS13_S1G_EEENS5_IJS1G_SB_EEEEEEENS4_39AutoVectorizingCopyWithAssumedAlignmentILi128EEENS4_14SM90_TMA_STOREES1X_S1Z_S1Z_EEEvvEEEEvNT_6ParamsE,"a",@progbits
	.sectionflags	@""
	.align	4
.nv.constant0._ZN7cutlass13device_kernelINS_4gemm6kernel13GemmUniversalIN4cute5tupleIJiiiiEEENS1_10collective13CollectiveMmaINS1_35MainloopSm100TmaUmmaWarpSpecializedILi24ELi2ELi4ENS5_IJNS4_1CILi1EEESB_SB_EEEEENS5_IJNSA_ILi128EEESE_NSA_ILi32EEEEEEaNS5_IJlSB_lEEEaSH_NS4_8TiledMMAINS4_8MMA_AtomIJNS4_15SM100_MMA_S8_SSIaaiLi128ELi128ELNS4_4UMMA5MajorE0ELSM_0ELNSL_8SaturateE0EEEEEENS4_6LayoutISC_NS5_IJNSA_ILi0EEESR_SR_EEEEENS5_IJNS4_10UnderscoreESU_SU_EEEEENS4_13SM90_TMA_LOADENS4_14ComposedLayoutINS4_7SwizzleILi1ELi4ELi3EEENS4_18smem_ptr_flag_bitsILi8EEENSQ_INS5_IJNSA_ILi8EEESF_EEENS5_IJSF_SB_EEEEEEEvNS4_8identityESX_S17_vS18_EENS_8epilogue10collective18CollectiveEpilogueINS1A_23Sm100TmaWarpSpecializedILi2ELi2ELi64ELb0ELb0EEEJSG_NS5_IJNSQ_ISE_SB_EENSQ_INSA_ILi64EEESB_EEEEEaSH_aSH_NS1A_6fusion15FusionCallbacksIS1E_NS1J_17LinearCombinationIaiaiLNS_15FloatRoundStyleE2EEESG_S1I_JEEENS4_5SM1004TMEM4LOAD26SM100_TMEM_LOAD_32dp32b64xESX_NSY_INSZ_ILi2ELi4ELi3EEES12_NSQ_INS5_IJS13_S1G_EEENS5_IJS1G_SB_EEEEEEENS4_39AutoVectorizingCopyWithAssumedAlignmentILi128EEENS4_14SM90_TMA_STOREES1X_S1Z_S1Z_EEEvvEEEEvNT_6ParamsE:
	.zero		2944


//--------------------- SYMBOLS --------------------------

	.type		.nv.reservedSmem.offset0,@object
	.size		.nv.reservedSmem.offset0,0x4
	.type		.nv.reservedSmem.cap,@object
	.size		.nv.reservedSmem.cap,0x4
	.type		__assertfail,@function
